//
// Generated by NVIDIA NVVM Compiler
//
// Compiler Build ID: CL-36424714
// Cuda compilation tools, release 13.0, V13.0.88
// Based on NVVM 20.0.0
//

.version 9.0
.target sm_100
.address_size 64

	// .globl	_Z13kernel_singlePiiiiiii
.const .align 4 .u32 INF = 1073741823;
// _ZZ15kernel_multiplePiiiiiiiiE5sm_ik has been demoted
// _ZZ15kernel_multiplePiiiiiiiiE5sm_kj has been demoted

.visible .entry _Z13kernel_singlePiiiiiii(
	.param .u64 .ptr .align 1 _Z13kernel_singlePiiiiiii_param_0,
	.param .u32 _Z13kernel_singlePiiiiiii_param_1,
	.param .u32 _Z13kernel_singlePiiiiiii_param_2,
	.param .u32 _Z13kernel_singlePiiiiiii_param_3,
	.param .u32 _Z13kernel_singlePiiiiiii_param_4,
	.param .u32 _Z13kernel_singlePiiiiiii_param_5,
	.param .u32 _Z13kernel_singlePiiiiiii_param_6
)
{
	.reg .pred 	%p<4>;
	.reg .b32 	%r<26>;
	.reg .b64 	%rd<9>;

	ld.param.u64 	%rd1, [_Z13kernel_singlePiiiiiii_param_0];
	ld.param.u32 	%r3, [_Z13kernel_singlePiiiiiii_param_1];
	ld.param.u32 	%r5, [_Z13kernel_singlePiiiiiii_param_2];
	ld.param.u32 	%r6, [_Z13kernel_singlePiiiiiii_param_3];
	ld.param.u32 	%r7, [_Z13kernel_singlePiiiiiii_param_4];
	ld.param.u32 	%r8, [_Z13kernel_singlePiiiiiii_param_5];
	ld.param.u32 	%r4, [_Z13kernel_singlePiiiiiii_param_6];
	mov.u32 	%r9, %ntid.x;
	mov.u32 	%r10, %ctaid.x;
	mov.u32 	%r11, %tid.x;
	mad.lo.s32 	%r12, %r9, %r10, %r11;
	add.s32 	%r1, %r12, %r6;
	mov.u32 	%r13, %ntid.y;
	mov.u32 	%r14, %ctaid.y;
	mov.u32 	%r15, %tid.y;
	mad.lo.s32 	%r16, %r13, %r14, %r15;
	add.s32 	%r2, %r16, %r5;
	setp.ge.s32 	%p1, %r2, %r7;
	setp.ge.s32 	%p2, %r1, %r8;
	or.pred  	%p3, %p1, %p2;
	@%p3 bra 	$L__BB0_2;
	cvta.to.global.u64 	%rd2, %rd1;
	mul.lo.s32 	%r17, %r2, %r3;
	add.s32 	%r18, %r17, %r1;
	mul.wide.s32 	%rd3, %r18, 4;
	add.s64 	%rd4, %rd2, %rd3;
	ld.global.u32 	%r19, [%rd4];
	add.s32 	%r20, %r4, %r17;
	mul.wide.s32 	%rd5, %r20, 4;
	add.s64 	%rd6, %rd2, %rd5;
	ld.global.u32 	%r21, [%rd6];
	mad.lo.s32 	%r22, %r4, %r3, %r1;
	mul.wide.s32 	%rd7, %r22, 4;
	add.s64 	%rd8, %rd2, %rd7;
	ld.global.u32 	%r23, [%rd8];
	add.s32 	%r24, %r23, %r21;
	min.s32 	%r25, %r19, %r24;
	st.global.u32 	[%rd4], %r25;
$L__BB0_2:
	ret;

}
	// .globl	_Z15kernel_multiplePiiiiiiii
.visible .entry _Z15kernel_multiplePiiiiiiii(
	.param .u64 .ptr .align 1 _Z15kernel_multiplePiiiiiiii_param_0,
	.param .u32 _Z15kernel_multiplePiiiiiiii_param_1,
	.param .u32 _Z15kernel_multiplePiiiiiiii_param_2,
	.param .u32 _Z15kernel_multiplePiiiiiiii_param_3,
	.param .u32 _Z15kernel_multiplePiiiiiiii_param_4,
	.param .u32 _Z15kernel_multiplePiiiiiiii_param_5,
	.param .u32 _Z15kernel_multiplePiiiiiiii_param_6,
	.param .u32 _Z15kernel_multiplePiiiiiiii_param_7
)
{
	.reg .pred 	%p<10>;
	.reg .b32 	%r<1101>;
	.reg .b64 	%rd<9>;
	// demoted variable
	.shared .align 4 .b8 _ZZ15kernel_multiplePiiiiiiiiE5sm_ik[32768];
	// demoted variable
	.shared .align 4 .b8 _ZZ15kernel_multiplePiiiiiiiiE5sm_kj[16384];
	ld.param.u64 	%rd3, [_Z15kernel_multiplePiiiiiiii_param_0];
	ld.param.u32 	%r33, [_Z15kernel_multiplePiiiiiiii_param_1];
	ld.param.u32 	%r38, [_Z15kernel_multiplePiiiiiiii_param_2];
	ld.param.u32 	%r34, [_Z15kernel_multiplePiiiiiiii_param_3];
	ld.param.u32 	%r35, [_Z15kernel_multiplePiiiiiiii_param_4];
	ld.param.u32 	%r36, [_Z15kernel_multiplePiiiiiiii_param_5];
	ld.param.u32 	%r37, [_Z15kernel_multiplePiiiiiiii_param_6];
	cvta.to.global.u64 	%rd1, %rd3;
	mov.u32 	%r1, %tid.x;
	mov.u32 	%r2, %tid.y;
	mov.u32 	%r39, %ntid.x;
	mov.u32 	%r40, %ctaid.x;
	mul.lo.s32 	%r3, %r39, %r40;
	add.s32 	%r41, %r3, %r1;
	add.s32 	%r4, %r41, %r34;
	mov.u32 	%r42, %ntid.y;
	mov.u32 	%r43, %ctaid.y;
	mad.lo.s32 	%r44, %r42, %r43, %r2;
	add.s32 	%r5, %r44, %r38;
	setp.gt.u32 	%p1, %r1, 255;
	@%p1 bra 	$L__BB1_5;
	shl.b32 	%r45, %r2, 10;
	shl.b32 	%r46, %r1, 2;
	add.s32 	%r47, %r45, %r46;
	mov.u32 	%r48, _ZZ15kernel_multiplePiiiiiiiiE5sm_ik;
	add.s32 	%r1093, %r48, %r47;
	add.s32 	%r1091, %r1, %r37;
	mad.lo.s32 	%r1092, %r5, %r33, %r1091;
	mov.u32 	%r1094, %r1;
$L__BB1_2:
	mul.wide.s32 	%rd4, %r1092, 4;
	add.s64 	%rd2, %rd1, %rd4;
	max.s32 	%r50, %r1091, %r5;
	setp.ge.s32 	%p2, %r50, %r33;
	mov.b32 	%r1095, 1073741823;
	@%p2 bra 	$L__BB1_4;
	ld.global.u32 	%r1095, [%rd2];
$L__BB1_4:
	st.shared.u32 	[%r1093], %r1095;
	add.s32 	%r19, %r1094, 16;
	add.s32 	%r1093, %r1093, 64;
	add.s32 	%r1092, %r1092, 16;
	add.s32 	%r1091, %r1091, 16;
	setp.lt.u32 	%p3, %r1094, 240;
	mov.u32 	%r1094, %r19;
	@%p3 bra 	$L__BB1_2;
$L__BB1_5:
	setp.gt.u32 	%p4, %r2, 255;
	@%p4 bra 	$L__BB1_10;
	shl.b32 	%r51, %r2, 6;
	shl.b32 	%r52, %r1, 2;
	add.s32 	%r53, %r51, %r52;
	mov.u32 	%r54, _ZZ15kernel_multiplePiiiiiiiiE5sm_kj;
	add.s32 	%r1098, %r54, %r53;
	add.s32 	%r55, %r1, %r34;
	add.s32 	%r56, %r55, %r3;
	add.s32 	%r1096, %r2, %r37;
	mad.lo.s32 	%r1097, %r33, %r1096, %r56;
	shl.b32 	%r12, %r33, 5;
	mov.u32 	%r1099, %r2;
$L__BB1_7:
	max.s32 	%r58, %r4, %r1096;
	setp.ge.s32 	%p5, %r58, %r33;
	mov.b32 	%r1100, 1073741823;
	@%p5 bra 	$L__BB1_9;
	mul.wide.s32 	%rd5, %r1097, 4;
	add.s64 	%rd6, %rd1, %rd5;
	ld.global.u32 	%r1100, [%rd6];
$L__BB1_9:
	st.shared.u32 	[%r1098], %r1100;
	add.s32 	%r29, %r1099, 32;
	add.s32 	%r1098, %r1098, 2048;
	add.s32 	%r1097, %r1097, %r12;
	add.s32 	%r1096, %r1096, 32;
	setp.lt.u32 	%p6, %r1099, 224;
	mov.u32 	%r1099, %r29;
	@%p6 bra 	$L__BB1_7;
$L__BB1_10:
	bar.sync 	0;
	setp.ge.s32 	%p7, %r5, %r35;
	setp.ge.s32 	%p8, %r4, %r36;
	or.pred  	%p9, %p7, %p8;
	@%p9 bra 	$L__BB1_12;
	shl.b32 	%r59, %r1, 2;
	mov.u32 	%r60, _ZZ15kernel_multiplePiiiiiiiiE5sm_kj;
	add.s32 	%r61, %r60, %r59;
	shl.b32 	%r62, %r2, 10;
	mov.u32 	%r63, _ZZ15kernel_multiplePiiiiiiiiE5sm_ik;
	add.s32 	%r64, %r63, %r62;
	mad.lo.s32 	%r65, %r5, %r33, %r4;
	mul.wide.s32 	%rd7, %r65, 4;
	add.s64 	%rd8, %rd1, %rd7;
	ld.global.u32 	%r66, [%rd8];
	ld.shared.u32 	%r67, [%r64];
	ld.shared.u32 	%r68, [%r61];
	add.s32 	%r69, %r68, %r67;
	min.s32 	%r70, %r66, %r69;
	ld.shared.u32 	%r71, [%r64+4];
	ld.shared.u32 	%r72, [%r61+64];
	add.s32 	%r73, %r72, %r71;
	min.s32 	%r74, %r70, %r73;
	ld.shared.u32 	%r75, [%r64+8];
	ld.shared.u32 	%r76, [%r61+128];
	add.s32 	%r77, %r76, %r75;
	min.s32 	%r78, %r74, %r77;
	ld.shared.u32 	%r79, [%r64+12];
	ld.shared.u32 	%r80, [%r61+192];
	add.s32 	%r81, %r80, %r79;
	min.s32 	%r82, %r78, %r81;
	ld.shared.u32 	%r83, [%r64+16];
	ld.shared.u32 	%r84, [%r61+256];
	add.s32 	%r85, %r84, %r83;
	min.s32 	%r86, %r82, %r85;
	ld.shared.u32 	%r87, [%r64+20];
	ld.shared.u32 	%r88, [%r61+320];
	add.s32 	%r89, %r88, %r87;
	min.s32 	%r90, %r86, %r89;
	ld.shared.u32 	%r91, [%r64+24];
	ld.shared.u32 	%r92, [%r61+384];
	add.s32 	%r93, %r92, %r91;
	min.s32 	%r94, %r90, %r93;
	ld.shared.u32 	%r95, [%r64+28];
	ld.shared.u32 	%r96, [%r61+448];
	add.s32 	%r97, %r96, %r95;
	min.s32 	%r98, %r94, %r97;
	ld.shared.u32 	%r99, [%r64+32];
	ld.shared.u32 	%r100, [%r61+512];
	add.s32 	%r101, %r100, %r99;
	min.s32 	%r102, %r98, %r101;
	ld.shared.u32 	%r103, [%r64+36];
	ld.shared.u32 	%r104, [%r61+576];
	add.s32 	%r105, %r104, %r103;
	min.s32 	%r106, %r102, %r105;
	ld.shared.u32 	%r107, [%r64+40];
	ld.shared.u32 	%r108, [%r61+640];
	add.s32 	%r109, %r108, %r107;
	min.s32 	%r110, %r106, %r109;
	ld.shared.u32 	%r111, [%r64+44];
	ld.shared.u32 	%r112, [%r61+704];
	add.s32 	%r113, %r112, %r111;
	min.s32 	%r114, %r110, %r113;
	ld.shared.u32 	%r115, [%r64+48];
	ld.shared.u32 	%r116, [%r61+768];
	add.s32 	%r117, %r116, %r115;
	min.s32 	%r118, %r114, %r117;
	ld.shared.u32 	%r119, [%r64+52];
	ld.shared.u32 	%r120, [%r61+832];
	add.s32 	%r121, %r120, %r119;
	min.s32 	%r122, %r118, %r121;
	ld.shared.u32 	%r123, [%r64+56];
	ld.shared.u32 	%r124, [%r61+896];
	add.s32 	%r125, %r124, %r123;
	min.s32 	%r126, %r122, %r125;
	ld.shared.u32 	%r127, [%r64+60];
	ld.shared.u32 	%r128, [%r61+960];
	add.s32 	%r129, %r128, %r127;
	min.s32 	%r130, %r126, %r129;
	ld.shared.u32 	%r131, [%r64+64];
	ld.shared.u32 	%r132, [%r61+1024];
	add.s32 	%r133, %r132, %r131;
	min.s32 	%r134, %r130, %r133;
	ld.shared.u32 	%r135, [%r64+68];
	ld.shared.u32 	%r136, [%r61+1088];
	add.s32 	%r137, %r136, %r135;
	min.s32 	%r138, %r134, %r137;
	ld.shared.u32 	%r139, [%r64+72];
	ld.shared.u32 	%r140, [%r61+1152];
	add.s32 	%r141, %r140, %r139;
	min.s32 	%r142, %r138, %r141;
	ld.shared.u32 	%r143, [%r64+76];
	ld.shared.u32 	%r144, [%r61+1216];
	add.s32 	%r145, %r144, %r143;
	min.s32 	%r146, %r142, %r145;
	ld.shared.u32 	%r147, [%r64+80];
	ld.shared.u32 	%r148, [%r61+1280];
	add.s32 	%r149, %r148, %r147;
	min.s32 	%r150, %r146, %r149;
	ld.shared.u32 	%r151, [%r64+84];
	ld.shared.u32 	%r152, [%r61+1344];
	add.s32 	%r153, %r152, %r151;
	min.s32 	%r154, %r150, %r153;
	ld.shared.u32 	%r155, [%r64+88];
	ld.shared.u32 	%r156, [%r61+1408];
	add.s32 	%r157, %r156, %r155;
	min.s32 	%r158, %r154, %r157;
	ld.shared.u32 	%r159, [%r64+92];
	ld.shared.u32 	%r160, [%r61+1472];
	add.s32 	%r161, %r160, %r159;
	min.s32 	%r162, %r158, %r161;
	ld.shared.u32 	%r163, [%r64+96];
	ld.shared.u32 	%r164, [%r61+1536];
	add.s32 	%r165, %r164, %r163;
	min.s32 	%r166, %r162, %r165;
	ld.shared.u32 	%r167, [%r64+100];
	ld.shared.u32 	%r168, [%r61+1600];
	add.s32 	%r169, %r168, %r167;
	min.s32 	%r170, %r166, %r169;
	ld.shared.u32 	%r171, [%r64+104];
	ld.shared.u32 	%r172, [%r61+1664];
	add.s32 	%r173, %r172, %r171;
	min.s32 	%r174, %r170, %r173;
	ld.shared.u32 	%r175, [%r64+108];
	ld.shared.u32 	%r176, [%r61+1728];
	add.s32 	%r177, %r176, %r175;
	min.s32 	%r178, %r174, %r177;
	ld.shared.u32 	%r179, [%r64+112];
	ld.shared.u32 	%r180, [%r61+1792];
	add.s32 	%r181, %r180, %r179;
	min.s32 	%r182, %r178, %r181;
	ld.shared.u32 	%r183, [%r64+116];
	ld.shared.u32 	%r184, [%r61+1856];
	add.s32 	%r185, %r184, %r183;
	min.s32 	%r186, %r182, %r185;
	ld.shared.u32 	%r187, [%r64+120];
	ld.shared.u32 	%r188, [%r61+1920];
	add.s32 	%r189, %r188, %r187;
	min.s32 	%r190, %r186, %r189;
	ld.shared.u32 	%r191, [%r64+124];
	ld.shared.u32 	%r192, [%r61+1984];
	add.s32 	%r193, %r192, %r191;
	min.s32 	%r194, %r190, %r193;
	ld.shared.u32 	%r195, [%r64+128];
	ld.shared.u32 	%r196, [%r61+2048];
	add.s32 	%r197, %r196, %r195;
	min.s32 	%r198, %r194, %r197;
	ld.shared.u32 	%r199, [%r64+132];
	ld.shared.u32 	%r200, [%r61+2112];
	add.s32 	%r201, %r200, %r199;
	min.s32 	%r202, %r198, %r201;
	ld.shared.u32 	%r203, [%r64+136];
	ld.shared.u32 	%r204, [%r61+2176];
	add.s32 	%r205, %r204, %r203;
	min.s32 	%r206, %r202, %r205;
	ld.shared.u32 	%r207, [%r64+140];
	ld.shared.u32 	%r208, [%r61+2240];
	add.s32 	%r209, %r208, %r207;
	min.s32 	%r210, %r206, %r209;
	ld.shared.u32 	%r211, [%r64+144];
	ld.shared.u32 	%r212, [%r61+2304];
	add.s32 	%r213, %r212, %r211;
	min.s32 	%r214, %r210, %r213;
	ld.shared.u32 	%r215, [%r64+148];
	ld.shared.u32 	%r216, [%r61+2368];
	add.s32 	%r217, %r216, %r215;
	min.s32 	%r218, %r214, %r217;
	ld.shared.u32 	%r219, [%r64+152];
	ld.shared.u32 	%r220, [%r61+2432];
	add.s32 	%r221, %r220, %r219;
	min.s32 	%r222, %r218, %r221;
	ld.shared.u32 	%r223, [%r64+156];
	ld.shared.u32 	%r224, [%r61+2496];
	add.s32 	%r225, %r224, %r223;
	min.s32 	%r226, %r222, %r225;
	ld.shared.u32 	%r227, [%r64+160];
	ld.shared.u32 	%r228, [%r61+2560];
	add.s32 	%r229, %r228, %r227;
	min.s32 	%r230, %r226, %r229;
	ld.shared.u32 	%r231, [%r64+164];
	ld.shared.u32 	%r232, [%r61+2624];
	add.s32 	%r233, %r232, %r231;
	min.s32 	%r234, %r230, %r233;
	ld.shared.u32 	%r235, [%r64+168];
	ld.shared.u32 	%r236, [%r61+2688];
	add.s32 	%r237, %r236, %r235;
	min.s32 	%r238, %r234, %r237;
	ld.shared.u32 	%r239, [%r64+172];
	ld.shared.u32 	%r240, [%r61+2752];
	add.s32 	%r241, %r240, %r239;
	min.s32 	%r242, %r238, %r241;
	ld.shared.u32 	%r243, [%r64+176];
	ld.shared.u32 	%r244, [%r61+2816];
	add.s32 	%r245, %r244, %r243;
	min.s32 	%r246, %r242, %r245;
	ld.shared.u32 	%r247, [%r64+180];
	ld.shared.u32 	%r248, [%r61+2880];
	add.s32 	%r249, %r248, %r247;
	min.s32 	%r250, %r246, %r249;
	ld.shared.u32 	%r251, [%r64+184];
	ld.shared.u32 	%r252, [%r61+2944];
	add.s32 	%r253, %r252, %r251;
	min.s32 	%r254, %r250, %r253;
	ld.shared.u32 	%r255, [%r64+188];
	ld.shared.u32 	%r256, [%r61+3008];
	add.s32 	%r257, %r256, %r255;
	min.s32 	%r258, %r254, %r257;
	ld.shared.u32 	%r259, [%r64+192];
	ld.shared.u32 	%r260, [%r61+3072];
	add.s32 	%r261, %r260, %r259;
	min.s32 	%r262, %r258, %r261;
	ld.shared.u32 	%r263, [%r64+196];
	ld.shared.u32 	%r264, [%r61+3136];
	add.s32 	%r265, %r264, %r263;
	min.s32 	%r266, %r262, %r265;
	ld.shared.u32 	%r267, [%r64+200];
	ld.shared.u32 	%r268, [%r61+3200];
	add.s32 	%r269, %r268, %r267;
	min.s32 	%r270, %r266, %r269;
	ld.shared.u32 	%r271, [%r64+204];
	ld.shared.u32 	%r272, [%r61+3264];
	add.s32 	%r273, %r272, %r271;
	min.s32 	%r274, %r270, %r273;
	ld.shared.u32 	%r275, [%r64+208];
	ld.shared.u32 	%r276, [%r61+3328];
	add.s32 	%r277, %r276, %r275;
	min.s32 	%r278, %r274, %r277;
	ld.shared.u32 	%r279, [%r64+212];
	ld.shared.u32 	%r280, [%r61+3392];
	add.s32 	%r281, %r280, %r279;
	min.s32 	%r282, %r278, %r281;
	ld.shared.u32 	%r283, [%r64+216];
	ld.shared.u32 	%r284, [%r61+3456];
	add.s32 	%r285, %r284, %r283;
	min.s32 	%r286, %r282, %r285;
	ld.shared.u32 	%r287, [%r64+220];
	ld.shared.u32 	%r288, [%r61+3520];
	add.s32 	%r289, %r288, %r287;
	min.s32 	%r290, %r286, %r289;
	ld.shared.u32 	%r291, [%r64+224];
	ld.shared.u32 	%r292, [%r61+3584];
	add.s32 	%r293, %r292, %r291;
	min.s32 	%r294, %r290, %r293;
	ld.shared.u32 	%r295, [%r64+228];
	ld.shared.u32 	%r296, [%r61+3648];
	add.s32 	%r297, %r296, %r295;
	min.s32 	%r298, %r294, %r297;
	ld.shared.u32 	%r299, [%r64+232];
	ld.shared.u32 	%r300, [%r61+3712];
	add.s32 	%r301, %r300, %r299;
	min.s32 	%r302, %r298, %r301;
	ld.shared.u32 	%r303, [%r64+236];
	ld.shared.u32 	%r304, [%r61+3776];
	add.s32 	%r305, %r304, %r303;
	min.s32 	%r306, %r302, %r305;
	ld.shared.u32 	%r307, [%r64+240];
	ld.shared.u32 	%r308, [%r61+3840];
	add.s32 	%r309, %r308, %r307;
	min.s32 	%r310, %r306, %r309;
	ld.shared.u32 	%r311, [%r64+244];
	ld.shared.u32 	%r312, [%r61+3904];
	add.s32 	%r313, %r312, %r311;
	min.s32 	%r314, %r310, %r313;
	ld.shared.u32 	%r315, [%r64+248];
	ld.shared.u32 	%r316, [%r61+3968];
	add.s32 	%r317, %r316, %r315;
	min.s32 	%r318, %r314, %r317;
	ld.shared.u32 	%r319, [%r64+252];
	ld.shared.u32 	%r320, [%r61+4032];
	add.s32 	%r321, %r320, %r319;
	min.s32 	%r322, %r318, %r321;
	ld.shared.u32 	%r323, [%r64+256];
	ld.shared.u32 	%r324, [%r61+4096];
	add.s32 	%r325, %r324, %r323;
	min.s32 	%r326, %r322, %r325;
	ld.shared.u32 	%r327, [%r64+260];
	ld.shared.u32 	%r328, [%r61+4160];
	add.s32 	%r329, %r328, %r327;
	min.s32 	%r330, %r326, %r329;
	ld.shared.u32 	%r331, [%r64+264];
	ld.shared.u32 	%r332, [%r61+4224];
	add.s32 	%r333, %r332, %r331;
	min.s32 	%r334, %r330, %r333;
	ld.shared.u32 	%r335, [%r64+268];
	ld.shared.u32 	%r336, [%r61+4288];
	add.s32 	%r337, %r336, %r335;
	min.s32 	%r338, %r334, %r337;
	ld.shared.u32 	%r339, [%r64+272];
	ld.shared.u32 	%r340, [%r61+4352];
	add.s32 	%r341, %r340, %r339;
	min.s32 	%r342, %r338, %r341;
	ld.shared.u32 	%r343, [%r64+276];
	ld.shared.u32 	%r344, [%r61+4416];
	add.s32 	%r345, %r344, %r343;
	min.s32 	%r346, %r342, %r345;
	ld.shared.u32 	%r347, [%r64+280];
	ld.shared.u32 	%r348, [%r61+4480];
	add.s32 	%r349, %r348, %r347;
	min.s32 	%r350, %r346, %r349;
	ld.shared.u32 	%r351, [%r64+284];
	ld.shared.u32 	%r352, [%r61+4544];
	add.s32 	%r353, %r352, %r351;
	min.s32 	%r354, %r350, %r353;
	ld.shared.u32 	%r355, [%r64+288];
	ld.shared.u32 	%r356, [%r61+4608];
	add.s32 	%r357, %r356, %r355;
	min.s32 	%r358, %r354, %r357;
	ld.shared.u32 	%r359, [%r64+292];
	ld.shared.u32 	%r360, [%r61+4672];
	add.s32 	%r361, %r360, %r359;
	min.s32 	%r362, %r358, %r361;
	ld.shared.u32 	%r363, [%r64+296];
	ld.shared.u32 	%r364, [%r61+4736];
	add.s32 	%r365, %r364, %r363;
	min.s32 	%r366, %r362, %r365;
	ld.shared.u32 	%r367, [%r64+300];
	ld.shared.u32 	%r368, [%r61+4800];
	add.s32 	%r369, %r368, %r367;
	min.s32 	%r370, %r366, %r369;
	ld.shared.u32 	%r371, [%r64+304];
	ld.shared.u32 	%r372, [%r61+4864];
	add.s32 	%r373, %r372, %r371;
	min.s32 	%r374, %r370, %r373;
	ld.shared.u32 	%r375, [%r64+308];
	ld.shared.u32 	%r376, [%r61+4928];
	add.s32 	%r377, %r376, %r375;
	min.s32 	%r378, %r374, %r377;
	ld.shared.u32 	%r379, [%r64+312];
	ld.shared.u32 	%r380, [%r61+4992];
	add.s32 	%r381, %r380, %r379;
	min.s32 	%r382, %r378, %r381;
	ld.shared.u32 	%r383, [%r64+316];
	ld.shared.u32 	%r384, [%r61+5056];
	add.s32 	%r385, %r384, %r383;
	min.s32 	%r386, %r382, %r385;
	ld.shared.u32 	%r387, [%r64+320];
	ld.shared.u32 	%r388, [%r61+5120];
	add.s32 	%r389, %r388, %r387;
	min.s32 	%r390, %r386, %r389;
	ld.shared.u32 	%r391, [%r64+324];
	ld.shared.u32 	%r392, [%r61+5184];
	add.s32 	%r393, %r392, %r391;
	min.s32 	%r394, %r390, %r393;
	ld.shared.u32 	%r395, [%r64+328];
	ld.shared.u32 	%r396, [%r61+5248];
	add.s32 	%r397, %r396, %r395;
	min.s32 	%r398, %r394, %r397;
	ld.shared.u32 	%r399, [%r64+332];
	ld.shared.u32 	%r400, [%r61+5312];
	add.s32 	%r401, %r400, %r399;
	min.s32 	%r402, %r398, %r401;
	ld.shared.u32 	%r403, [%r64+336];
	ld.shared.u32 	%r404, [%r61+5376];
	add.s32 	%r405, %r404, %r403;
	min.s32 	%r406, %r402, %r405;
	ld.shared.u32 	%r407, [%r64+340];
	ld.shared.u32 	%r408, [%r61+5440];
	add.s32 	%r409, %r408, %r407;
	min.s32 	%r410, %r406, %r409;
	ld.shared.u32 	%r411, [%r64+344];
	ld.shared.u32 	%r412, [%r61+5504];
	add.s32 	%r413, %r412, %r411;
	min.s32 	%r414, %r410, %r413;
	ld.shared.u32 	%r415, [%r64+348];
	ld.shared.u32 	%r416, [%r61+5568];
	add.s32 	%r417, %r416, %r415;
	min.s32 	%r418, %r414, %r417;
	ld.shared.u32 	%r419, [%r64+352];
	ld.shared.u32 	%r420, [%r61+5632];
	add.s32 	%r421, %r420, %r419;
	min.s32 	%r422, %r418, %r421;
	ld.shared.u32 	%r423, [%r64+356];
	ld.shared.u32 	%r424, [%r61+5696];
	add.s32 	%r425, %r424, %r423;
	min.s32 	%r426, %r422, %r425;
	ld.shared.u32 	%r427, [%r64+360];
	ld.shared.u32 	%r428, [%r61+5760];
	add.s32 	%r429, %r428, %r427;
	min.s32 	%r430, %r426, %r429;
	ld.shared.u32 	%r431, [%r64+364];
	ld.shared.u32 	%r432, [%r61+5824];
	add.s32 	%r433, %r432, %r431;
	min.s32 	%r434, %r430, %r433;
	ld.shared.u32 	%r435, [%r64+368];
	ld.shared.u32 	%r436, [%r61+5888];
	add.s32 	%r437, %r436, %r435;
	min.s32 	%r438, %r434, %r437;
	ld.shared.u32 	%r439, [%r64+372];
	ld.shared.u32 	%r440, [%r61+5952];
	add.s32 	%r441, %r440, %r439;
	min.s32 	%r442, %r438, %r441;
	ld.shared.u32 	%r443, [%r64+376];
	ld.shared.u32 	%r444, [%r61+6016];
	add.s32 	%r445, %r444, %r443;
	min.s32 	%r446, %r442, %r445;
	ld.shared.u32 	%r447, [%r64+380];
	ld.shared.u32 	%r448, [%r61+6080];
	add.s32 	%r449, %r448, %r447;
	min.s32 	%r450, %r446, %r449;
	ld.shared.u32 	%r451, [%r64+384];
	ld.shared.u32 	%r452, [%r61+6144];
	add.s32 	%r453, %r452, %r451;
	min.s32 	%r454, %r450, %r453;
	ld.shared.u32 	%r455, [%r64+388];
	ld.shared.u32 	%r456, [%r61+6208];
	add.s32 	%r457, %r456, %r455;
	min.s32 	%r458, %r454, %r457;
	ld.shared.u32 	%r459, [%r64+392];
	ld.shared.u32 	%r460, [%r61+6272];
	add.s32 	%r461, %r460, %r459;
	min.s32 	%r462, %r458, %r461;
	ld.shared.u32 	%r463, [%r64+396];
	ld.shared.u32 	%r464, [%r61+6336];
	add.s32 	%r465, %r464, %r463;
	min.s32 	%r466, %r462, %r465;
	ld.shared.u32 	%r467, [%r64+400];
	ld.shared.u32 	%r468, [%r61+6400];
	add.s32 	%r469, %r468, %r467;
	min.s32 	%r470, %r466, %r469;
	ld.shared.u32 	%r471, [%r64+404];
	ld.shared.u32 	%r472, [%r61+6464];
	add.s32 	%r473, %r472, %r471;
	min.s32 	%r474, %r470, %r473;
	ld.shared.u32 	%r475, [%r64+408];
	ld.shared.u32 	%r476, [%r61+6528];
	add.s32 	%r477, %r476, %r475;
	min.s32 	%r478, %r474, %r477;
	ld.shared.u32 	%r479, [%r64+412];
	ld.shared.u32 	%r480, [%r61+6592];
	add.s32 	%r481, %r480, %r479;
	min.s32 	%r482, %r478, %r481;
	ld.shared.u32 	%r483, [%r64+416];
	ld.shared.u32 	%r484, [%r61+6656];
	add.s32 	%r485, %r484, %r483;
	min.s32 	%r486, %r482, %r485;
	ld.shared.u32 	%r487, [%r64+420];
	ld.shared.u32 	%r488, [%r61+6720];
	add.s32 	%r489, %r488, %r487;
	min.s32 	%r490, %r486, %r489;
	ld.shared.u32 	%r491, [%r64+424];
	ld.shared.u32 	%r492, [%r61+6784];
	add.s32 	%r493, %r492, %r491;
	min.s32 	%r494, %r490, %r493;
	ld.shared.u32 	%r495, [%r64+428];
	ld.shared.u32 	%r496, [%r61+6848];
	add.s32 	%r497, %r496, %r495;
	min.s32 	%r498, %r494, %r497;
	ld.shared.u32 	%r499, [%r64+432];
	ld.shared.u32 	%r500, [%r61+6912];
	add.s32 	%r501, %r500, %r499;
	min.s32 	%r502, %r498, %r501;
	ld.shared.u32 	%r503, [%r64+436];
	ld.shared.u32 	%r504, [%r61+6976];
	add.s32 	%r505, %r504, %r503;
	min.s32 	%r506, %r502, %r505;
	ld.shared.u32 	%r507, [%r64+440];
	ld.shared.u32 	%r508, [%r61+7040];
	add.s32 	%r509, %r508, %r507;
	min.s32 	%r510, %r506, %r509;
	ld.shared.u32 	%r511, [%r64+444];
	ld.shared.u32 	%r512, [%r61+7104];
	add.s32 	%r513, %r512, %r511;
	min.s32 	%r514, %r510, %r513;
	ld.shared.u32 	%r515, [%r64+448];
	ld.shared.u32 	%r516, [%r61+7168];
	add.s32 	%r517, %r516, %r515;
	min.s32 	%r518, %r514, %r517;
	ld.shared.u32 	%r519, [%r64+452];
	ld.shared.u32 	%r520, [%r61+7232];
	add.s32 	%r521, %r520, %r519;
	min.s32 	%r522, %r518, %r521;
	ld.shared.u32 	%r523, [%r64+456];
	ld.shared.u32 	%r524, [%r61+7296];
	add.s32 	%r525, %r524, %r523;
	min.s32 	%r526, %r522, %r525;
	ld.shared.u32 	%r527, [%r64+460];
	ld.shared.u32 	%r528, [%r61+7360];
	add.s32 	%r529, %r528, %r527;
	min.s32 	%r530, %r526, %r529;
	ld.shared.u32 	%r531, [%r64+464];
	ld.shared.u32 	%r532, [%r61+7424];
	add.s32 	%r533, %r532, %r531;
	min.s32 	%r534, %r530, %r533;
	ld.shared.u32 	%r535, [%r64+468];
	ld.shared.u32 	%r536, [%r61+7488];
	add.s32 	%r537, %r536, %r535;
	min.s32 	%r538, %r534, %r537;
	ld.shared.u32 	%r539, [%r64+472];
	ld.shared.u32 	%r540, [%r61+7552];
	add.s32 	%r541, %r540, %r539;
	min.s32 	%r542, %r538, %r541;
	ld.shared.u32 	%r543, [%r64+476];
	ld.shared.u32 	%r544, [%r61+7616];
	add.s32 	%r545, %r544, %r543;
	min.s32 	%r546, %r542, %r545;
	ld.shared.u32 	%r547, [%r64+480];
	ld.shared.u32 	%r548, [%r61+7680];
	add.s32 	%r549, %r548, %r547;
	min.s32 	%r550, %r546, %r549;
	ld.shared.u32 	%r551, [%r64+484];
	ld.shared.u32 	%r552, [%r61+7744];
	add.s32 	%r553, %r552, %r551;
	min.s32 	%r554, %r550, %r553;
	ld.shared.u32 	%r555, [%r64+488];
	ld.shared.u32 	%r556, [%r61+7808];
	add.s32 	%r557, %r556, %r555;
	min.s32 	%r558, %r554, %r557;
	ld.shared.u32 	%r559, [%r64+492];
	ld.shared.u32 	%r560, [%r61+7872];
	add.s32 	%r561, %r560, %r559;
	min.s32 	%r562, %r558, %r561;
	ld.shared.u32 	%r563, [%r64+496];
	ld.shared.u32 	%r564, [%r61+7936];
	add.s32 	%r565, %r564, %r563;
	min.s32 	%r566, %r562, %r565;
	ld.shared.u32 	%r567, [%r64+500];
	ld.shared.u32 	%r568, [%r61+8000];
	add.s32 	%r569, %r568, %r567;
	min.s32 	%r570, %r566, %r569;
	ld.shared.u32 	%r571, [%r64+504];
	ld.shared.u32 	%r572, [%r61+8064];
	add.s32 	%r573, %r572, %r571;
	min.s32 	%r574, %r570, %r573;
	ld.shared.u32 	%r575, [%r64+508];
	ld.shared.u32 	%r576, [%r61+8128];
	add.s32 	%r577, %r576, %r575;
	min.s32 	%r578, %r574, %r577;
	ld.shared.u32 	%r579, [%r64+512];
	ld.shared.u32 	%r580, [%r61+8192];
	add.s32 	%r581, %r580, %r579;
	min.s32 	%r582, %r578, %r581;
	ld.shared.u32 	%r583, [%r64+516];
	ld.shared.u32 	%r584, [%r61+8256];
	add.s32 	%r585, %r584, %r583;
	min.s32 	%r586, %r582, %r585;
	ld.shared.u32 	%r587, [%r64+520];
	ld.shared.u32 	%r588, [%r61+8320];
	add.s32 	%r589, %r588, %r587;
	min.s32 	%r590, %r586, %r589;
	ld.shared.u32 	%r591, [%r64+524];
	ld.shared.u32 	%r592, [%r61+8384];
	add.s32 	%r593, %r592, %r591;
	min.s32 	%r594, %r590, %r593;
	ld.shared.u32 	%r595, [%r64+528];
	ld.shared.u32 	%r596, [%r61+8448];
	add.s32 	%r597, %r596, %r595;
	min.s32 	%r598, %r594, %r597;
	ld.shared.u32 	%r599, [%r64+532];
	ld.shared.u32 	%r600, [%r61+8512];
	add.s32 	%r601, %r600, %r599;
	min.s32 	%r602, %r598, %r601;
	ld.shared.u32 	%r603, [%r64+536];
	ld.shared.u32 	%r604, [%r61+8576];
	add.s32 	%r605, %r604, %r603;
	min.s32 	%r606, %r602, %r605;
	ld.shared.u32 	%r607, [%r64+540];
	ld.shared.u32 	%r608, [%r61+8640];
	add.s32 	%r609, %r608, %r607;
	min.s32 	%r610, %r606, %r609;
	ld.shared.u32 	%r611, [%r64+544];
	ld.shared.u32 	%r612, [%r61+8704];
	add.s32 	%r613, %r612, %r611;
	min.s32 	%r614, %r610, %r613;
	ld.shared.u32 	%r615, [%r64+548];
	ld.shared.u32 	%r616, [%r61+8768];
	add.s32 	%r617, %r616, %r615;
	min.s32 	%r618, %r614, %r617;
	ld.shared.u32 	%r619, [%r64+552];
	ld.shared.u32 	%r620, [%r61+8832];
	add.s32 	%r621, %r620, %r619;
	min.s32 	%r622, %r618, %r621;
	ld.shared.u32 	%r623, [%r64+556];
	ld.shared.u32 	%r624, [%r61+8896];
	add.s32 	%r625, %r624, %r623;
	min.s32 	%r626, %r622, %r625;
	ld.shared.u32 	%r627, [%r64+560];
	ld.shared.u32 	%r628, [%r61+8960];
	add.s32 	%r629, %r628, %r627;
	min.s32 	%r630, %r626, %r629;
	ld.shared.u32 	%r631, [%r64+564];
	ld.shared.u32 	%r632, [%r61+9024];
	add.s32 	%r633, %r632, %r631;
	min.s32 	%r634, %r630, %r633;
	ld.shared.u32 	%r635, [%r64+568];
	ld.shared.u32 	%r636, [%r61+9088];
	add.s32 	%r637, %r636, %r635;
	min.s32 	%r638, %r634, %r637;
	ld.shared.u32 	%r639, [%r64+572];
	ld.shared.u32 	%r640, [%r61+9152];
	add.s32 	%r641, %r640, %r639;
	min.s32 	%r642, %r638, %r641;
	ld.shared.u32 	%r643, [%r64+576];
	ld.shared.u32 	%r644, [%r61+9216];
	add.s32 	%r645, %r644, %r643;
	min.s32 	%r646, %r642, %r645;
	ld.shared.u32 	%r647, [%r64+580];
	ld.shared.u32 	%r648, [%r61+9280];
	add.s32 	%r649, %r648, %r647;
	min.s32 	%r650, %r646, %r649;
	ld.shared.u32 	%r651, [%r64+584];
	ld.shared.u32 	%r652, [%r61+9344];
	add.s32 	%r653, %r652, %r651;
	min.s32 	%r654, %r650, %r653;
	ld.shared.u32 	%r655, [%r64+588];
	ld.shared.u32 	%r656, [%r61+9408];
	add.s32 	%r657, %r656, %r655;
	min.s32 	%r658, %r654, %r657;
	ld.shared.u32 	%r659, [%r64+592];
	ld.shared.u32 	%r660, [%r61+9472];
	add.s32 	%r661, %r660, %r659;
	min.s32 	%r662, %r658, %r661;
	ld.shared.u32 	%r663, [%r64+596];
	ld.shared.u32 	%r664, [%r61+9536];
	add.s32 	%r665, %r664, %r663;
	min.s32 	%r666, %r662, %r665;
	ld.shared.u32 	%r667, [%r64+600];
	ld.shared.u32 	%r668, [%r61+9600];
	add.s32 	%r669, %r668, %r667;
	min.s32 	%r670, %r666, %r669;
	ld.shared.u32 	%r671, [%r64+604];
	ld.shared.u32 	%r672, [%r61+9664];
	add.s32 	%r673, %r672, %r671;
	min.s32 	%r674, %r670, %r673;
	ld.shared.u32 	%r675, [%r64+608];
	ld.shared.u32 	%r676, [%r61+9728];
	add.s32 	%r677, %r676, %r675;
	min.s32 	%r678, %r674, %r677;
	ld.shared.u32 	%r679, [%r64+612];
	ld.shared.u32 	%r680, [%r61+9792];
	add.s32 	%r681, %r680, %r679;
	min.s32 	%r682, %r678, %r681;
	ld.shared.u32 	%r683, [%r64+616];
	ld.shared.u32 	%r684, [%r61+9856];
	add.s32 	%r685, %r684, %r683;
	min.s32 	%r686, %r682, %r685;
	ld.shared.u32 	%r687, [%r64+620];
	ld.shared.u32 	%r688, [%r61+9920];
	add.s32 	%r689, %r688, %r687;
	min.s32 	%r690, %r686, %r689;
	ld.shared.u32 	%r691, [%r64+624];
	ld.shared.u32 	%r692, [%r61+9984];
	add.s32 	%r693, %r692, %r691;
	min.s32 	%r694, %r690, %r693;
	ld.shared.u32 	%r695, [%r64+628];
	ld.shared.u32 	%r696, [%r61+10048];
	add.s32 	%r697, %r696, %r695;
	min.s32 	%r698, %r694, %r697;
	ld.shared.u32 	%r699, [%r64+632];
	ld.shared.u32 	%r700, [%r61+10112];
	add.s32 	%r701, %r700, %r699;
	min.s32 	%r702, %r698, %r701;
	ld.shared.u32 	%r703, [%r64+636];
	ld.shared.u32 	%r704, [%r61+10176];
	add.s32 	%r705, %r704, %r703;
	min.s32 	%r706, %r702, %r705;
	ld.shared.u32 	%r707, [%r64+640];
	ld.shared.u32 	%r708, [%r61+10240];
	add.s32 	%r709, %r708, %r707;
	min.s32 	%r710, %r706, %r709;
	ld.shared.u32 	%r711, [%r64+644];
	ld.shared.u32 	%r712, [%r61+10304];
	add.s32 	%r713, %r712, %r711;
	min.s32 	%r714, %r710, %r713;
	ld.shared.u32 	%r715, [%r64+648];
	ld.shared.u32 	%r716, [%r61+10368];
	add.s32 	%r717, %r716, %r715;
	min.s32 	%r718, %r714, %r717;
	ld.shared.u32 	%r719, [%r64+652];
	ld.shared.u32 	%r720, [%r61+10432];
	add.s32 	%r721, %r720, %r719;
	min.s32 	%r722, %r718, %r721;
	ld.shared.u32 	%r723, [%r64+656];
	ld.shared.u32 	%r724, [%r61+10496];
	add.s32 	%r725, %r724, %r723;
	min.s32 	%r726, %r722, %r725;
	ld.shared.u32 	%r727, [%r64+660];
	ld.shared.u32 	%r728, [%r61+10560];
	add.s32 	%r729, %r728, %r727;
	min.s32 	%r730, %r726, %r729;
	ld.shared.u32 	%r731, [%r64+664];
	ld.shared.u32 	%r732, [%r61+10624];
	add.s32 	%r733, %r732, %r731;
	min.s32 	%r734, %r730, %r733;
	ld.shared.u32 	%r735, [%r64+668];
	ld.shared.u32 	%r736, [%r61+10688];
	add.s32 	%r737, %r736, %r735;
	min.s32 	%r738, %r734, %r737;
	ld.shared.u32 	%r739, [%r64+672];
	ld.shared.u32 	%r740, [%r61+10752];
	add.s32 	%r741, %r740, %r739;
	min.s32 	%r742, %r738, %r741;
	ld.shared.u32 	%r743, [%r64+676];
	ld.shared.u32 	%r744, [%r61+10816];
	add.s32 	%r745, %r744, %r743;
	min.s32 	%r746, %r742, %r745;
	ld.shared.u32 	%r747, [%r64+680];
	ld.shared.u32 	%r748, [%r61+10880];
	add.s32 	%r749, %r748, %r747;
	min.s32 	%r750, %r746, %r749;
	ld.shared.u32 	%r751, [%r64+684];
	ld.shared.u32 	%r752, [%r61+10944];
	add.s32 	%r753, %r752, %r751;
	min.s32 	%r754, %r750, %r753;
	ld.shared.u32 	%r755, [%r64+688];
	ld.shared.u32 	%r756, [%r61+11008];
	add.s32 	%r757, %r756, %r755;
	min.s32 	%r758, %r754, %r757;
	ld.shared.u32 	%r759, [%r64+692];
	ld.shared.u32 	%r760, [%r61+11072];
	add.s32 	%r761, %r760, %r759;
	min.s32 	%r762, %r758, %r761;
	ld.shared.u32 	%r763, [%r64+696];
	ld.shared.u32 	%r764, [%r61+11136];
	add.s32 	%r765, %r764, %r763;
	min.s32 	%r766, %r762, %r765;
	ld.shared.u32 	%r767, [%r64+700];
	ld.shared.u32 	%r768, [%r61+11200];
	add.s32 	%r769, %r768, %r767;
	min.s32 	%r770, %r766, %r769;
	ld.shared.u32 	%r771, [%r64+704];
	ld.shared.u32 	%r772, [%r61+11264];
	add.s32 	%r773, %r772, %r771;
	min.s32 	%r774, %r770, %r773;
	ld.shared.u32 	%r775, [%r64+708];
	ld.shared.u32 	%r776, [%r61+11328];
	add.s32 	%r777, %r776, %r775;
	min.s32 	%r778, %r774, %r777;
	ld.shared.u32 	%r779, [%r64+712];
	ld.shared.u32 	%r780, [%r61+11392];
	add.s32 	%r781, %r780, %r779;
	min.s32 	%r782, %r778, %r781;
	ld.shared.u32 	%r783, [%r64+716];
	ld.shared.u32 	%r784, [%r61+11456];
	add.s32 	%r785, %r784, %r783;
	min.s32 	%r786, %r782, %r785;
	ld.shared.u32 	%r787, [%r64+720];
	ld.shared.u32 	%r788, [%r61+11520];
	add.s32 	%r789, %r788, %r787;
	min.s32 	%r790, %r786, %r789;
	ld.shared.u32 	%r791, [%r64+724];
	ld.shared.u32 	%r792, [%r61+11584];
	add.s32 	%r793, %r792, %r791;
	min.s32 	%r794, %r790, %r793;
	ld.shared.u32 	%r795, [%r64+728];
	ld.shared.u32 	%r796, [%r61+11648];
	add.s32 	%r797, %r796, %r795;
	min.s32 	%r798, %r794, %r797;
	ld.shared.u32 	%r799, [%r64+732];
	ld.shared.u32 	%r800, [%r61+11712];
	add.s32 	%r801, %r800, %r799;
	min.s32 	%r802, %r798, %r801;
	ld.shared.u32 	%r803, [%r64+736];
	ld.shared.u32 	%r804, [%r61+11776];
	add.s32 	%r805, %r804, %r803;
	min.s32 	%r806, %r802, %r805;
	ld.shared.u32 	%r807, [%r64+740];
	ld.shared.u32 	%r808, [%r61+11840];
	add.s32 	%r809, %r808, %r807;
	min.s32 	%r810, %r806, %r809;
	ld.shared.u32 	%r811, [%r64+744];
	ld.shared.u32 	%r812, [%r61+11904];
	add.s32 	%r813, %r812, %r811;
	min.s32 	%r814, %r810, %r813;
	ld.shared.u32 	%r815, [%r64+748];
	ld.shared.u32 	%r816, [%r61+11968];
	add.s32 	%r817, %r816, %r815;
	min.s32 	%r818, %r814, %r817;
	ld.shared.u32 	%r819, [%r64+752];
	ld.shared.u32 	%r820, [%r61+12032];
	add.s32 	%r821, %r820, %r819;
	min.s32 	%r822, %r818, %r821;
	ld.shared.u32 	%r823, [%r64+756];
	ld.shared.u32 	%r824, [%r61+12096];
	add.s32 	%r825, %r824, %r823;
	min.s32 	%r826, %r822, %r825;
	ld.shared.u32 	%r827, [%r64+760];
	ld.shared.u32 	%r828, [%r61+12160];
	add.s32 	%r829, %r828, %r827;
	min.s32 	%r830, %r826, %r829;
	ld.shared.u32 	%r831, [%r64+764];
	ld.shared.u32 	%r832, [%r61+12224];
	add.s32 	%r833, %r832, %r831;
	min.s32 	%r834, %r830, %r833;
	ld.shared.u32 	%r835, [%r64+768];
	ld.shared.u32 	%r836, [%r61+12288];
	add.s32 	%r837, %r836, %r835;
	min.s32 	%r838, %r834, %r837;
	ld.shared.u32 	%r839, [%r64+772];
	ld.shared.u32 	%r840, [%r61+12352];
	add.s32 	%r841, %r840, %r839;
	min.s32 	%r842, %r838, %r841;
	ld.shared.u32 	%r843, [%r64+776];
	ld.shared.u32 	%r844, [%r61+12416];
	add.s32 	%r845, %r844, %r843;
	min.s32 	%r846, %r842, %r845;
	ld.shared.u32 	%r847, [%r64+780];
	ld.shared.u32 	%r848, [%r61+12480];
	add.s32 	%r849, %r848, %r847;
	min.s32 	%r850, %r846, %r849;
	ld.shared.u32 	%r851, [%r64+784];
	ld.shared.u32 	%r852, [%r61+12544];
	add.s32 	%r853, %r852, %r851;
	min.s32 	%r854, %r850, %r853;
	ld.shared.u32 	%r855, [%r64+788];
	ld.shared.u32 	%r856, [%r61+12608];
	add.s32 	%r857, %r856, %r855;
	min.s32 	%r858, %r854, %r857;
	ld.shared.u32 	%r859, [%r64+792];
	ld.shared.u32 	%r860, [%r61+12672];
	add.s32 	%r861, %r860, %r859;
	min.s32 	%r862, %r858, %r861;
	ld.shared.u32 	%r863, [%r64+796];
	ld.shared.u32 	%r864, [%r61+12736];
	add.s32 	%r865, %r864, %r863;
	min.s32 	%r866, %r862, %r865;
	ld.shared.u32 	%r867, [%r64+800];
	ld.shared.u32 	%r868, [%r61+12800];
	add.s32 	%r869, %r868, %r867;
	min.s32 	%r870, %r866, %r869;
	ld.shared.u32 	%r871, [%r64+804];
	ld.shared.u32 	%r872, [%r61+12864];
	add.s32 	%r873, %r872, %r871;
	min.s32 	%r874, %r870, %r873;
	ld.shared.u32 	%r875, [%r64+808];
	ld.shared.u32 	%r876, [%r61+12928];
	add.s32 	%r877, %r876, %r875;
	min.s32 	%r878, %r874, %r877;
	ld.shared.u32 	%r879, [%r64+812];
	ld.shared.u32 	%r880, [%r61+12992];
	add.s32 	%r881, %r880, %r879;
	min.s32 	%r882, %r878, %r881;
	ld.shared.u32 	%r883, [%r64+816];
	ld.shared.u32 	%r884, [%r61+13056];
	add.s32 	%r885, %r884, %r883;
	min.s32 	%r886, %r882, %r885;
	ld.shared.u32 	%r887, [%r64+820];
	ld.shared.u32 	%r888, [%r61+13120];
	add.s32 	%r889, %r888, %r887;
	min.s32 	%r890, %r886, %r889;
	ld.shared.u32 	%r891, [%r64+824];
	ld.shared.u32 	%r892, [%r61+13184];
	add.s32 	%r893, %r892, %r891;
	min.s32 	%r894, %r890, %r893;
	ld.shared.u32 	%r895, [%r64+828];
	ld.shared.u32 	%r896, [%r61+13248];
	add.s32 	%r897, %r896, %r895;
	min.s32 	%r898, %r894, %r897;
	ld.shared.u32 	%r899, [%r64+832];
	ld.shared.u32 	%r900, [%r61+13312];
	add.s32 	%r901, %r900, %r899;
	min.s32 	%r902, %r898, %r901;
	ld.shared.u32 	%r903, [%r64+836];
	ld.shared.u32 	%r904, [%r61+13376];
	add.s32 	%r905, %r904, %r903;
	min.s32 	%r906, %r902, %r905;
	ld.shared.u32 	%r907, [%r64+840];
	ld.shared.u32 	%r908, [%r61+13440];
	add.s32 	%r909, %r908, %r907;
	min.s32 	%r910, %r906, %r909;
	ld.shared.u32 	%r911, [%r64+844];
	ld.shared.u32 	%r912, [%r61+13504];
	add.s32 	%r913, %r912, %r911;
	min.s32 	%r914, %r910, %r913;
	ld.shared.u32 	%r915, [%r64+848];
	ld.shared.u32 	%r916, [%r61+13568];
	add.s32 	%r917, %r916, %r915;
	min.s32 	%r918, %r914, %r917;
	ld.shared.u32 	%r919, [%r64+852];
	ld.shared.u32 	%r920, [%r61+13632];
	add.s32 	%r921, %r920, %r919;
	min.s32 	%r922, %r918, %r921;
	ld.shared.u32 	%r923, [%r64+856];
	ld.shared.u32 	%r924, [%r61+13696];
	add.s32 	%r925, %r924, %r923;
	min.s32 	%r926, %r922, %r925;
	ld.shared.u32 	%r927, [%r64+860];
	ld.shared.u32 	%r928, [%r61+13760];
	add.s32 	%r929, %r928, %r927;
	min.s32 	%r930, %r926, %r929;
	ld.shared.u32 	%r931, [%r64+864];
	ld.shared.u32 	%r932, [%r61+13824];
	add.s32 	%r933, %r932, %r931;
	min.s32 	%r934, %r930, %r933;
	ld.shared.u32 	%r935, [%r64+868];
	ld.shared.u32 	%r936, [%r61+13888];
	add.s32 	%r937, %r936, %r935;
	min.s32 	%r938, %r934, %r937;
	ld.shared.u32 	%r939, [%r64+872];
	ld.shared.u32 	%r940, [%r61+13952];
	add.s32 	%r941, %r940, %r939;
	min.s32 	%r942, %r938, %r941;
	ld.shared.u32 	%r943, [%r64+876];
	ld.shared.u32 	%r944, [%r61+14016];
	add.s32 	%r945, %r944, %r943;
	min.s32 	%r946, %r942, %r945;
	ld.shared.u32 	%r947, [%r64+880];
	ld.shared.u32 	%r948, [%r61+14080];
	add.s32 	%r949, %r948, %r947;
	min.s32 	%r950, %r946, %r949;
	ld.shared.u32 	%r951, [%r64+884];
	ld.shared.u32 	%r952, [%r61+14144];
	add.s32 	%r953, %r952, %r951;
	min.s32 	%r954, %r950, %r953;
	ld.shared.u32 	%r955, [%r64+888];
	ld.shared.u32 	%r956, [%r61+14208];
	add.s32 	%r957, %r956, %r955;
	min.s32 	%r958, %r954, %r957;
	ld.shared.u32 	%r959, [%r64+892];
	ld.shared.u32 	%r960, [%r61+14272];
	add.s32 	%r961, %r960, %r959;
	min.s32 	%r962, %r958, %r961;
	ld.shared.u32 	%r963, [%r64+896];
	ld.shared.u32 	%r964, [%r61+14336];
	add.s32 	%r965, %r964, %r963;
	min.s32 	%r966, %r962, %r965;
	ld.shared.u32 	%r967, [%r64+900];
	ld.shared.u32 	%r968, [%r61+14400];
	add.s32 	%r969, %r968, %r967;
	min.s32 	%r970, %r966, %r969;
	ld.shared.u32 	%r971, [%r64+904];
	ld.shared.u32 	%r972, [%r61+14464];
	add.s32 	%r973, %r972, %r971;
	min.s32 	%r974, %r970, %r973;
	ld.shared.u32 	%r975, [%r64+908];
	ld.shared.u32 	%r976, [%r61+14528];
	add.s32 	%r977, %r976, %r975;
	min.s32 	%r978, %r974, %r977;
	ld.shared.u32 	%r979, [%r64+912];
	ld.shared.u32 	%r980, [%r61+14592];
	add.s32 	%r981, %r980, %r979;
	min.s32 	%r982, %r978, %r981;
	ld.shared.u32 	%r983, [%r64+916];
	ld.shared.u32 	%r984, [%r61+14656];
	add.s32 	%r985, %r984, %r983;
	min.s32 	%r986, %r982, %r985;
	ld.shared.u32 	%r987, [%r64+920];
	ld.shared.u32 	%r988, [%r61+14720];
	add.s32 	%r989, %r988, %r987;
	min.s32 	%r990, %r986, %r989;
	ld.shared.u32 	%r991, [%r64+924];
	ld.shared.u32 	%r992, [%r61+14784];
	add.s32 	%r993, %r992, %r991;
	min.s32 	%r994, %r990, %r993;
	ld.shared.u32 	%r995, [%r64+928];
	ld.shared.u32 	%r996, [%r61+14848];
	add.s32 	%r997, %r996, %r995;
	min.s32 	%r998, %r994, %r997;
	ld.shared.u32 	%r999, [%r64+932];
	ld.shared.u32 	%r1000, [%r61+14912];
	add.s32 	%r1001, %r1000, %r999;
	min.s32 	%r1002, %r998, %r1001;
	ld.shared.u32 	%r1003, [%r64+936];
	ld.shared.u32 	%r1004, [%r61+14976];
	add.s32 	%r1005, %r1004, %r1003;
	min.s32 	%r1006, %r1002, %r1005;
	ld.shared.u32 	%r1007, [%r64+940];
	ld.shared.u32 	%r1008, [%r61+15040];
	add.s32 	%r1009, %r1008, %r1007;
	min.s32 	%r1010, %r1006, %r1009;
	ld.shared.u32 	%r1011, [%r64+944];
	ld.shared.u32 	%r1012, [%r61+15104];
	add.s32 	%r1013, %r1012, %r1011;
	min.s32 	%r1014, %r1010, %r1013;
	ld.shared.u32 	%r1015, [%r64+948];
	ld.shared.u32 	%r1016, [%r61+15168];
	add.s32 	%r1017, %r1016, %r1015;
	min.s32 	%r1018, %r1014, %r1017;
	ld.shared.u32 	%r1019, [%r64+952];
	ld.shared.u32 	%r1020, [%r61+15232];
	add.s32 	%r1021, %r1020, %r1019;
	min.s32 	%r1022, %r1018, %r1021;
	ld.shared.u32 	%r1023, [%r64+956];
	ld.shared.u32 	%r1024, [%r61+15296];
	add.s32 	%r1025, %r1024, %r1023;
	min.s32 	%r1026, %r1022, %r1025;
	ld.shared.u32 	%r1027, [%r64+960];
	ld.shared.u32 	%r1028, [%r61+15360];
	add.s32 	%r1029, %r1028, %r1027;
	min.s32 	%r1030, %r1026, %r1029;
	ld.shared.u32 	%r1031, [%r64+964];
	ld.shared.u32 	%r1032, [%r61+15424];
	add.s32 	%r1033, %r1032, %r1031;
	min.s32 	%r1034, %r1030, %r1033;
	ld.shared.u32 	%r1035, [%r64+968];
	ld.shared.u32 	%r1036, [%r61+15488];
	add.s32 	%r1037, %r1036, %r1035;
	min.s32 	%r1038, %r1034, %r1037;
	ld.shared.u32 	%r1039, [%r64+972];
	ld.shared.u32 	%r1040, [%r61+15552];
	add.s32 	%r1041, %r1040, %r1039;
	min.s32 	%r1042, %r1038, %r1041;
	ld.shared.u32 	%r1043, [%r64+976];
	ld.shared.u32 	%r1044, [%r61+15616];
	add.s32 	%r1045, %r1044, %r1043;
	min.s32 	%r1046, %r1042, %r1045;
	ld.shared.u32 	%r1047, [%r64+980];
	ld.shared.u32 	%r1048, [%r61+15680];
	add.s32 	%r1049, %r1048, %r1047;
	min.s32 	%r1050, %r1046, %r1049;
	ld.shared.u32 	%r1051, [%r64+984];
	ld.shared.u32 	%r1052, [%r61+15744];
	add.s32 	%r1053, %r1052, %r1051;
	min.s32 	%r1054, %r1050, %r1053;
	ld.shared.u32 	%r1055, [%r64+988];
	ld.shared.u32 	%r1056, [%r61+15808];
	add.s32 	%r1057, %r1056, %r1055;
	min.s32 	%r1058, %r1054, %r1057;
	ld.shared.u32 	%r1059, [%r64+992];
	ld.shared.u32 	%r1060, [%r61+15872];
	add.s32 	%r1061, %r1060, %r1059;
	min.s32 	%r1062, %r1058, %r1061;
	ld.shared.u32 	%r1063, [%r64+996];
	ld.shared.u32 	%r1064, [%r61+15936];
	add.s32 	%r1065, %r1064, %r1063;
	min.s32 	%r1066, %r1062, %r1065;
	ld.shared.u32 	%r1067, [%r64+1000];
	ld.shared.u32 	%r1068, [%r61+16000];
	add.s32 	%r1069, %r1068, %r1067;
	min.s32 	%r1070, %r1066, %r1069;
	ld.shared.u32 	%r1071, [%r64+1004];
	ld.shared.u32 	%r1072, [%r61+16064];
	add.s32 	%r1073, %r1072, %r1071;
	min.s32 	%r1074, %r1070, %r1073;
	ld.shared.u32 	%r1075, [%r64+1008];
	ld.shared.u32 	%r1076, [%r61+16128];
	add.s32 	%r1077, %r1076, %r1075;
	min.s32 	%r1078, %r1074, %r1077;
	ld.shared.u32 	%r1079, [%r64+1012];
	ld.shared.u32 	%r1080, [%r61+16192];
	add.s32 	%r1081, %r1080, %r1079;
	min.s32 	%r1082, %r1078, %r1081;
	ld.shared.u32 	%r1083, [%r64+1016];
	ld.shared.u32 	%r1084, [%r61+16256];
	add.s32 	%r1085, %r1084, %r1083;
	min.s32 	%r1086, %r1082, %r1085;
	ld.shared.u32 	%r1087, [%r64+1020];
	ld.shared.u32 	%r1088, [%r61+16320];
	add.s32 	%r1089, %r1088, %r1087;
	min.s32 	%r1090, %r1086, %r1089;
	st.global.u32 	[%rd8], %r1090;
$L__BB1_12:
	ret;

}


// ===== COMPILED SASS (sm_100) =====

	.target	sm_100

	.elftype	@"ET_EXEC"


//--------------------- .note.nv.tkinfo           --------------------------
	.section	.note.nv.tkinfo,"",@"SHT_NOTE"
	.sectionflags	@"SHF_NOTE_NV_TKINFO"
	.tkinfo
        /*0018*/ 	.word	0x00000002
        /*0030*/ 	.string	""
        /*0030*/ 	.string	"ptxas"
        /*0030*/ 	.string	"Cuda compilation tools, release 13.0, V13.0.88"
        /*0030*/ 	.string	"Build cuda_13.0.r13.0/compiler.36424714_0"
        /*0030*/ 	.string	"-arch sm_100 -m 64 "



//--------------------- .note.nv.cuinfo           --------------------------
	.section	.note.nv.cuinfo,"",@"SHT_NOTE"
	.sectionflags	@"SHF_NOTE_NV_CUINFO"
        /*0018*/ 	.short	0x0002
        /*001a*/ 	.short	0x0064
        /*001c*/ 	.short	0x0082
	.zero		2


//--------------------- .nv.info                  --------------------------
	.section	.nv.info,"",@"SHT_CUDA_INFO"
	.align	4


	//----- nvinfo : EIATTR_REGCOUNT
	.align		4
        /*0000*/ 	.byte	0x04, 0x2f
        /*0002*/ 	.short	(.L_2 - .L_1)
	.align		4
.L_1:
        /*0004*/ 	.word	index@(_Z13kernel_singlePiiiiiii)
        /*0008*/ 	.word	0x0000000e


	//----- nvinfo : EIATTR_FRAME_SIZE
	.align		4
.L_2:
        /*000c*/ 	.byte	0x04, 0x11
        /*000e*/ 	.short	(.L_4 - .L_3)
	.align		4
.L_3:
        /*0010*/ 	.word	index@(_Z13kernel_singlePiiiiiii)
        /*0014*/ 	.word	0x00000000


	//----- nvinfo : EIATTR_REGCOUNT
	.align		4
.L_4:
        /*0018*/ 	.byte	0x04, 0x2f
        /*001a*/ 	.short	(.L_6 - .L_5)
	.align		4
.L_5:
        /*001c*/ 	.word	index@(_Z15kernel_multiplePiiiiiiii)
        /*0020*/ 	.word	0x0000001f


	//----- nvinfo : EIATTR_FRAME_SIZE
	.align		4
.L_6:
        /*0024*/ 	.byte	0x04, 0x11
        /*0026*/ 	.short	(.L_8 - .L_7)
	.align		4
.L_7:
        /*0028*/ 	.word	index@(_Z15kernel_multiplePiiiiiiii)
        /*002c*/ 	.word	0x00000000


	//----- nvinfo : EIATTR_MIN_STACK_SIZE
	.align		4
.L_8:
        /*0030*/ 	.byte	0x04, 0x12
        /*0032*/ 	.short	(.L_10 - .L_9)
	.align		4
.L_9:
        /*0034*/ 	.word	index@(_Z15kernel_multiplePiiiiiiii)
        /*0038*/ 	.word	0x00000000


	//----- nvinfo : EIATTR_MIN_STACK_SIZE
	.align		4
.L_10:
        /*003c*/ 	.byte	0x04, 0x12
        /*003e*/ 	.short	(.L_12 - .L_11)
	.align		4
.L_11:
        /*0040*/ 	.word	index@(_Z13kernel_singlePiiiiiii)
        /*0044*/ 	.word	0x00000000
.L_12:


//--------------------- .nv.compat                --------------------------
	.section	.nv.compat,"",@"SHT_CUDA_COMPAT_INFO"
	.align	4
        /*0000*/ 	.byte	0x02, 0x09, 0x00, 0x00, 0x02, 0x02, 0x01, 0x00, 0x02, 0x05, 0x05, 0x00, 0x03, 0x07, 0x01, 0x01
        /*0010*/ 	.byte	0x02, 0x03, 0x00, 0x00, 0x02, 0x06, 0x01, 0x00, 0x04, 0x0b, 0x08, 0x00, 0x09, 0x00, 0x00, 0x00
        /*0020*/ 	.byte	0x00, 0x00, 0x00, 0x00


//--------------------- .nv.info._Z15kernel_multiplePiiiiiiii --------------------------
	.section	.nv.info._Z15kernel_multiplePiiiiiiii,"",@"SHT_CUDA_INFO"
	.sectionflags	@""
	.align	4


	//----- nvinfo : EIATTR_CUDA_API_VERSION
	.align		4
        /*0000*/ 	.byte	0x04, 0x37
        /*0002*/ 	.short	(.L_14 - .L_13)
.L_13:
        /*0004*/ 	.word	0x00000082


	//----- nvinfo : EIATTR_KPARAM_INFO
	.align		4
.L_14:
        /*0008*/ 	.byte	0x04, 0x17
        /*000a*/ 	.short	(.L_16 - .L_15)
.L_15:
        /*000c*/ 	.word	0x00000000
        /*0010*/ 	.short	0x0007
        /*0012*/ 	.short	0x0020
        /*0014*/ 	.byte	0x00, 0xf0, 0x11, 0x00


	//----- nvinfo : EIATTR_KPARAM_INFO
	.align		4
.L_16:
        /*0018*/ 	.byte	0x04, 0x17
        /*001a*/ 	.short	(.L_18 - .L_17)
.L_17:
        /*001c*/ 	.word	0x00000000
        /*0020*/ 	.short	0x0006
        /*0022*/ 	.short	0x001c
        /*0024*/ 	.byte	0x00, 0xf0, 0x11, 0x00


	//----- nvinfo : EIATTR_KPARAM_INFO
	.align		4
.L_18:
        /*0028*/ 	.byte	0x04, 0x17
        /*002a*/ 	.short	(.L_20 - .L_19)
.L_19:
        /*002c*/ 	.word	0x00000000
        /*0030*/ 	.short	0x0005
        /*0032*/ 	.short	0x0018
        /*0034*/ 	.byte	0x00, 0xf0, 0x11, 0x00


	//----- nvinfo : EIATTR_KPARAM_INFO
	.align		4
.L_20:
        /*0038*/ 	.byte	0x04, 0x17
        /*003a*/ 	.short	(.L_22 - .L_21)
.L_21:
        /*003c*/ 	.word	0x00000000
        /*0040*/ 	.short	0x0004
        /*0042*/ 	.short	0x0014
        /*0044*/ 	.byte	0x00, 0xf0, 0x11, 0x00


	//----- nvinfo : EIATTR_KPARAM_INFO
	.align		4
.L_22:
        /*0048*/ 	.byte	0x04, 0x17
        /*004a*/ 	.short	(.L_24 - .L_23)
.L_23:
        /*004c*/ 	.word	0x00000000
        /*0050*/ 	.short	0x0003
        /*0052*/ 	.short	0x0010
        /*0054*/ 	.byte	0x00, 0xf0, 0x11, 0x00


	//----- nvinfo : EIATTR_KPARAM_INFO
	.align		4
.L_24:
        /*0058*/ 	.byte	0x04, 0x17
        /*005a*/ 	.short	(.L_26 - .L_25)
.L_25:
        /*005c*/ 	.word	0x00000000
        /*0060*/ 	.short	0x0002
        /*0062*/ 	.short	0x000c
        /*0064*/ 	.byte	0x00, 0xf0, 0x11, 0x00


	//----- nvinfo : EIATTR_KPARAM_INFO
	.align		4
.L_26:
        /*0068*/ 	.byte	0x04, 0x17
        /*006a*/ 	.short	(.L_28 - .L_27)
.L_27:
        /*006c*/ 	.word	0x00000000
        /*0070*/ 	.short	0x0001
        /*0072*/ 	.short	0x0008
        /*0074*/ 	.byte	0x00, 0xf0, 0x11, 0x00


	//----- nvinfo : EIATTR_KPARAM_INFO
	.align		4
.L_28:
        /*0078*/ 	.byte	0x04, 0x17
        /*007a*/ 	.short	(.L_30 - .L_29)
.L_29:
        /*007c*/ 	.word	0x00000000
        /*0080*/ 	.short	0x0000
        /*0082*/ 	.short	0x0000
        /*0084*/ 	.byte	0x00, 0xf5, 0x21, 0x00


	//----- nvinfo : EIATTR_SPARSE_MMA_MASK
	.align		4
.L_30:
        /*0088*/ 	.byte	0x03, 0x50
        /*008a*/ 	.short	0x0000


	//----- nvinfo : EIATTR_MAXREG_COUNT
	.align		4
        /*008c*/ 	.byte	0x03, 0x1b
        /*008e*/ 	.short	0x00ff


	//----- nvinfo : EIATTR_NUM_BARRIERS
	.align		4
        /*0090*/ 	.byte	0x02, 0x4c
        /*0092*/ 	.byte	0x01
	.zero		1


	//----- nvinfo : EIATTR_MERCURY_ISA_VERSION
	.align		4
        /*0094*/ 	.byte	0x03, 0x5f
        /*0096*/ 	.short	0x0101


	//----- nvinfo : EIATTR_VRC_CTA_INIT_COUNT
	.align		4
        /*0098*/ 	.byte	0x02, 0x4a
	.zero		1
	.zero		1


	//----- nvinfo : EIATTR_EXIT_INSTR_OFFSETS
	.align		4
        /*009c*/ 	.byte	0x04, 0x1c
        /*009e*/ 	.short	(.L_32 - .L_31)


	//   ....[0]....
.L_31:
        /*00a0*/ 	.word	0x000004e0


	//   ....[1]....
        /*00a4*/ 	.word	0x000029c0


	//----- nvinfo : EIATTR_CRS_STACK_SIZE
	.align		4
.L_32:
        /*00a8*/ 	.byte	0x04, 0x1e
        /*00aa*/ 	.short	(.L_34 - .L_33)
.L_33:
        /*00ac*/ 	.word	0x00000000


	//----- nvinfo : EIATTR_CBANK_PARAM_SIZE
	.align		4
.L_34:
        /*00b0*/ 	.byte	0x03, 0x19
        /*00b2*/ 	.short	0x0024


	//----- nvinfo : EIATTR_PARAM_CBANK
	.align		4
        /*00b4*/ 	.byte	0x04, 0x0a
        /*00b6*/ 	.short	(.L_36 - .L_35)
	.align		4
.L_35:
        /*00b8*/ 	.word	index@(.nv.constant0._Z15kernel_multiplePiiiiiiii)
        /*00bc*/ 	.short	0x0380
        /*00be*/ 	.short	0x0024


	//----- nvinfo : EIATTR_SW_WAR
	.align		4
.L_36:
        /*00c0*/ 	.byte	0x04, 0x36
        /*00c2*/ 	.short	(.L_38 - .L_37)
.L_37:
        /*00c4*/ 	.word	0x00000008
.L_38:


//--------------------- .nv.info._Z13kernel_singlePiiiiiii --------------------------
	.section	.nv.info._Z13kernel_singlePiiiiiii,"",@"SHT_CUDA_INFO"
	.sectionflags	@""
	.align	4


	//----- nvinfo : EIATTR_CUDA_API_VERSION
	.align		4
        /*0000*/ 	.byte	0x04, 0x37
        /*0002*/ 	.short	(.L_40 - .L_39)
.L_39:
        /*0004*/ 	.word	0x00000082


	//----- nvinfo : EIATTR_KPARAM_INFO
	.align		4
.L_40:
        /*0008*/ 	.byte	0x04, 0x17
        /*000a*/ 	.short	(.L_42 - .L_41)
.L_41:
        /*000c*/ 	.word	0x00000000
        /*0010*/ 	.short	0x0006
        /*0012*/ 	.short	0x001c
        /*0014*/ 	.byte	0x00, 0xf0, 0x11, 0x00


	//----- nvinfo : EIATTR_KPARAM_INFO
	.align		4
.L_42:
        /*0018*/ 	.byte	0x04, 0x17
        /*001a*/ 	.short	(.L_44 - .L_43)
.L_43:
        /*001c*/ 	.word	0x00000000
        /*0020*/ 	.short	0x0005
        /*0022*/ 	.short	0x0018
        /*0024*/ 	.byte	0x00, 0xf0, 0x11, 0x00


	//----- nvinfo : EIATTR_KPARAM_INFO
	.align		4
.L_44:
        /*0028*/ 	.byte	0x04, 0x17
        /*002a*/ 	.short	(.L_46 - .L_45)
.L_45:
        /*002c*/ 	.word	0x00000000
        /*0030*/ 	.short	0x0004
        /*0032*/ 	.short	0x0014
        /*0034*/ 	.byte	0x00, 0xf0, 0x11, 0x00


	//----- nvinfo : EIATTR_KPARAM_INFO
	.align		4
.L_46:
        /*0038*/ 	.byte	0x04, 0x17
        /*003a*/ 	.short	(.L_48 - .L_47)
.L_47:
        /*003c*/ 	.word	0x00000000
        /*0040*/ 	.short	0x0003
        /*0042*/ 	.short	0x0010
        /*0044*/ 	.byte	0x00, 0xf0, 0x11, 0x00


	//----- nvinfo : EIATTR_KPARAM_INFO
	.align		4
.L_48:
        /*0048*/ 	.byte	0x04, 0x17
        /*004a*/ 	.short	(.L_50 - .L_49)
.L_49:
        /*004c*/ 	.word	0x00000000
        /*0050*/ 	.short	0x0002
        /*0052*/ 	.short	0x000c
        /*0054*/ 	.byte	0x00, 0xf0, 0x11, 0x00


	//----- nvinfo : EIATTR_KPARAM_INFO
	.align		4
.L_50:
        /*0058*/ 	.byte	0x04, 0x17
        /*005a*/ 	.short	(.L_52 - .L_51)
.L_51:
        /*005c*/ 	.word	0x00000000
        /*0060*/ 	.short	0x0001
        /*0062*/ 	.short	0x0008
        /*0064*/ 	.byte	0x00, 0xf0, 0x11, 0x00


	//----- nvinfo : EIATTR_KPARAM_INFO
	.align		4
.L_52:
        /*0068*/ 	.byte	0x04, 0x17
        /*006a*/ 	.short	(.L_54 - .L_53)
.L_53:
        /*006c*/ 	.word	0x00000000
        /*0070*/ 	.short	0x0000
        /*0072*/ 	.short	0x0000
        /*0074*/ 	.byte	0x00, 0xf5, 0x21, 0x00


	//----- nvinfo : EIATTR_SPARSE_MMA_MASK
	.align		4
.L_54:
        /*0078*/ 	.byte	0x03, 0x50
        /*007a*/ 	.short	0x0000


	//----- nvinfo : EIATTR_MAXREG_COUNT
	.align		4
        /*007c*/ 	.byte	0x03, 0x1b
        /*007e*/ 	.short	0x00ff


	//----- nvinfo : EIATTR_MERCURY_ISA_VERSION
	.align		4
        /*0080*/ 	.byte	0x03, 0x5f
        /*0082*/ 	.short	0x0101


	//----- nvinfo : EIATTR_VRC_CTA_INIT_COUNT
	.align		4
        /*0084*/ 	.byte	0x02, 0x4a
	.zero		1
	.zero		1


	//----- nvinfo : EIATTR_EXIT_INSTR_OFFSETS
	.align		4
        /*0088*/ 	.byte	0x04, 0x1c
        /*008a*/ 	.short	(.L_56 - .L_55)


	//   ....[0]....
.L_55:
        /*008c*/ 	.word	0x00000100


	//   ....[1]....
        /*0090*/ 	.word	0x00000200


	//----- nvinfo : EIATTR_CBANK_PARAM_SIZE
	.align		4
.L_56:
        /*0094*/ 	.byte	0x03, 0x19
        /*0096*/ 	.short	0x0020


	//----- nvinfo : EIATTR_PARAM_CBANK
	.align		4
        /*0098*/ 	.byte	0x04, 0x0a
        /*009a*/ 	.short	(.L_58 - .L_57)
	.align		4
.L_57:
        /*009c*/ 	.word	index@(.nv.constant0._Z13kernel_singlePiiiiiii)
        /*00a0*/ 	.short	0x0380
        /*00a2*/ 	.short	0x0020


	//----- nvinfo : EIATTR_SW_WAR
	.align		4
.L_58:
        /*00a4*/ 	.byte	0x04, 0x36
        /*00a6*/ 	.short	(.L_60 - .L_59)
.L_59:
        /*00a8*/ 	.word	0x00000008
.L_60:


//--------------------- .nv.callgraph             --------------------------
	.section	.nv.callgraph,"",@"SHT_CUDA_CALLGRAPH"
	.align	4
	.sectionentsize	8
	.align		4
        /*0000*/ 	.word	0x00000000
	.align		4
        /*0004*/ 	.word	0xffffffff
	.align		4
        /*0008*/ 	.word	0x00000000
	.align		4
        /*000c*/ 	.word	0xfffffffe
	.align		4
        /*0010*/ 	.word	0x00000000
	.align		4
        /*0014*/ 	.word	0xfffffffd
	.align		4
        /*0018*/ 	.word	0x00000000
	.align		4
        /*001c*/ 	.word	0xfffffffc


//--------------------- .nv.constant3             --------------------------
	.section	.nv.constant3,"a",@progbits
	.align	4
.nv.constant3:
	.type		INF,@object
	.size		INF,(.L_0 - INF)
INF:
        /*0000*/ 	.byte	0xff, 0xff, 0xff, 0x3f
.L_0:


//--------------------- .text._Z15kernel_multiplePiiiiiiii --------------------------
	.section	.text._Z15kernel_multiplePiiiiiiii,"ax",@progbits
	.align	128
        .global         _Z15kernel_multiplePiiiiiiii
        .type           _Z15kernel_multiplePiiiiiiii,@function
        .size           _Z15kernel_multiplePiiiiiiii,(.L_x_8 - _Z15kernel_multiplePiiiiiiii)
        .other          _Z15kernel_multiplePiiiiiiii,@"STO_CUDA_ENTRY STV_DEFAULT"
_Z15kernel_multiplePiiiiiiii:
.text._Z15kernel_multiplePiiiiiiii:
[----:B------:R-:W-:Y:S01]  /*0000*/  LDC R1, c[0x0][0x37c] ;  /* 0x0000df00ff017b82 */ /* 0x000fe20000000800 */
[----:B------:R-:W0:Y:S07]  /*0010*/  S2R R0, SR_TID.X ;  /* 0x0000000000007919 */ /* 0x000e2e0000002100 */
[----:B------:R-:W1:Y:S01]  /*0020*/  S2UR UR5, SR_CTAID.X ;  /* 0x00000000000579c3 */ /* 0x000e620000002500 */
[----:B------:R-:W1:Y:S01]  /*0030*/  LDCU UR4, c[0x0][0x360] ;  /* 0x00006c00ff0477ac */ /* 0x000e620008000800 */
[----:B------:R-:W-:Y:S01]  /*0040*/  BSSY.RECONVERGENT B0, `(.L_x_0) ;  /* 0x0000026000007945 */ /* 0x000fe20003800200 */
[----:B------:R-:W2:Y:S01]  /*0050*/  S2R R3, SR_TID.Y ;  /* 0x0000000000037919 */ /* 0x000ea20000002200 */
[----:B------:R-:W3:Y:S01]  /*0060*/  LDCU UR6, c[0x0][0x364] ;  /* 0x00006c80ff0677ac */ /* 0x000ee20008000800 */
[----:B------:R-:W3:Y:S03]  /*0070*/  S2R R2, SR_CTAID.Y ;  /* 0x0000000000027919 */ /* 0x000ee60000002600 */
[----:B------:R-:W4:Y:S01]  /*0080*/  LDC R7, c[0x0][0x390] ;  /* 0x0000e400ff077b82 */ /* 0x000f220000000800 */
[----:B------:R-:W5:Y:S01]  /*0090*/  LDCU UR7, c[0x0][0x38c] ;  /* 0x00007180ff0777ac */ /* 0x000f620008000800 */
[----:B------:R-:W2:Y:S01]  /*00a0*/  LDCU.64 UR8, c[0x0][0x358] ;  /* 0x00006b00ff0877ac */ /* 0x000ea20008000a00 */
[----:B------:R-:W2:Y:S01]  /*00b0*/  LDCU UR11, c[0x0][0x388] ;  /* 0x00007100ff0b77ac */ /* 0x000ea20008000800 */
[----:B-1----:R-:W-:Y:S01]  /*00c0*/  UIMAD UR4, UR4, UR5, URZ ;  /* 0x00000005040472a4 */ /* 0x002fe2000f8e02ff */
[----:B0-----:R-:W-:-:S02]  /*00d0*/  ISETP.GT.U32.AND P1, PT, R0, 0xff, PT ;  /* 0x000000ff0000780c */ /* 0x001fc40003f24070 */
[----:B--2---:R-:W-:Y:S01]  /*00e0*/  ISETP.GT.U32.AND P0, PT, R3, 0xff, PT ;  /* 0x000000ff0300780c */ /* 0x004fe20003f04070 */
[----:B---3--:R-:W-:Y:S02]  /*00f0*/  IMAD R5, R2, UR6, R3 ;  /* 0x0000000602057c24 */ /* 0x008fe4000f8e0203 */
[----:B----4-:R-:W-:Y:S02]  /*0100*/  IADD3 R2, PT, PT, R7, UR4, R0 ;  /* 0x0000000407027c10 */ /* 0x010fe4000fffe000 */
[----:B-----5:R-:W-:-:S06]  /*0110*/  VIADD R5, R5, UR7 ;  /* 0x0000000705057c36 */ /* 0x020fcc0008000000 */
[----:B------:R-:W-:Y:S05]  /*0120*/  @P1 BRA `(.L_x_1) ;  /* 0x00000000005c1947 */ /* 0x000fea0003800000 */
[----:B------:R-:W0:Y:S01]  /*0130*/  S2UR UR6, SR_CgaCtaId ;  /* 0x00000000000679c3 */ /* 0x000e220000008800 */
[----:B------:R-:W1:Y:S01]  /*0140*/  LDCU UR7, c[0x0][0x39c] ;  /* 0x00007380ff0777ac */ /* 0x000e620008000800 */
[--C-:B------:R-:W-:Y:S02]  /*0150*/  IMAD R4, R3, 0x100, R0.reuse ;  /* 0x0000010003047824 */ /* 0x100fe400078e0200 */
[----:B------:R-:W-:Y:S01]  /*0160*/  IMAD.MOV.U32 R12, RZ, RZ, R0 ;  /* 0x000000ffff0c7224 */ /* 0x000fe200078e0000 */
[----:B------:R-:W2:Y:S03]  /*0170*/  LDCU UR10, c[0x0][0x388] ;  /* 0x00007100ff0a77ac */ /* 0x000ea60008000800 */
[----:B------:R-:W3:Y:S01]  /*0180*/  LDC.64 R6, c[0x0][0x380] ;  /* 0x0000e000ff067b82 */ /* 0x000ee20000000a00 */
[----:B------:R-:W-:Y:S01]  /*0190*/  UMOV UR5, 0x400 ;  /* 0x0000040000057882 */ /* 0x000fe20000000000 */
[----:B-1----:R-:W-:-:S04]  /*01a0*/  VIADD R10, R0, UR7 ;  /* 0x00000007000a7c36 */ /* 0x002fc80008000000 */
[----:B--2---:R-:W-:Y:S01]  /*01b0*/  IMAD R11, R5, UR10, R10 ;  /* 0x0000000a050b7c24 */ /* 0x004fe2000f8e020a */
[----:B0-----:R-:W-:-:S06]  /*01c0*/  ULEA UR5, UR6, UR5, 0x18 ;  /* 0x0000000506057291 */ /* 0x001fcc000f8ec0ff */
[----:B------:R-:W-:-:S07]  /*01d0*/  LEA R4, R4, UR5, 0x2 ;  /* 0x0000000504047c11 */ /* 0x000fce000f8e10ff */
.L_x_2:
[----:B------:R-:W-:Y:S01]  /*01e0*/  VIMNMX R8, PT, PT, R5, R10, !PT ;  /* 0x0000000a05087248 */ /* 0x000fe20007fe0100 */
[----:B------:R-:W-:-:S03]  /*01f0*/  IMAD.MOV.U32 R13, RZ, RZ, 0x3fffffff ;  /* 0x3fffffffff0d7424 */ /* 0x000fc600078e00ff */
[----:B------:R-:W-:Y:S01]  /*0200*/  ISETP.GE.AND P1, PT, R8, UR11, PT ;  /* 0x0000000b08007c0c */ /* 0x000fe2000bf26270 */
[----:B---3--:R-:W-:-:S12]  /*0210*/  IMAD.WIDE R8, R11, 0x4, R6 ;  /* 0x000000040b087825 */ /* 0x008fd800078e0206 */
[----:B------:R-:W2:Y:S01]  /*0220*/  @!P1 LDG.E R13, desc[UR8][R8.64] ;  /* 0x00000008080d9981 */ /* 0x000ea2000c1e1900 */
[C---:B------:R-:W-:Y:S01]  /*0230*/  ISETP.GE.U32.AND P1, PT, R12.reuse, 0xf0, PT ;  /* 0x000000f00c00780c */ /* 0x040fe20003f26070 */
[----:B------:R-:W-:Y:S02]  /*0240*/  VIADD R12, R12, 0x10 ;  /* 0x000000100c0c7836 */ /* 0x000fe40000000000 */
[----:B------:R-:W-:Y:S02]  /*0250*/  VIADD R11, R11, 0x10 ;  /* 0x000000100b0b7836 */ /* 0x000fe40000000000 */
[----:B------:R-:W-:Y:S01]  /*0260*/  VIADD R10, R10, 0x10 ;  /* 0x000000100a0a7836 */ /* 0x000fe20000000000 */
[----:B--2---:R0:W-:Y:S02]  /*0270*/  STS [R4], R13 ;  /* 0x0000000d04007388 */ /* 0x0041e40000000800 */
[----:B0-----:R-:W-:-:S05]  /*0280*/  VIADD R4, R4, 0x40 ;  /* 0x0000004004047836 */ /* 0x001fca0000000000 */
[----:B------:R-:W-:Y:S05]  /*0290*/  @!P1 BRA `(.L_x_2) ;  /* 0xfffffffc00d09947 */ /* 0x000fea000383ffff */
.L_x_1:
[----:B------:R-:W-:Y:S05]  /*02a0*/  BSYNC.RECONVERGENT B0 ;  /* 0x0000000000007941 */ /* 0x000fea0003800200 */
.L_x_0:
[----:B------:R-:W-:Y:S04]  /*02b0*/  BSSY.RECONVERGENT B0, `(.L_x_3) ;  /* 0x000001d000007945 */ /* 0x000fe80003800200 */
[----:B------:R-:W-:Y:S05]  /*02c0*/  @P0 BRA `(.L_x_4) ;  /* 0x00000000006c0947 */ /* 0x000fea0003800000 */
[----:B------:R-:W0:Y:S01]  /*02d0*/  S2UR UR6, SR_CgaCtaId ;  /* 0x00000000000679c3 */ /* 0x000e220000008800 */
[----:B------:R-:W1:Y:S01]  /*02e0*/  LDCU UR7, c[0x0][0x39c] ;  /* 0x00007380ff0777ac */ /* 0x000e620008000800 */
[----:B------:R-:W-:Y:S02]  /*02f0*/  IMAD R4, R3, 0x10, R0 ;  /* 0x0000001003047824 */ /* 0x000fe400078e0200 */
[----:B------:R-:W-:Y:S01]  /*0300*/  IMAD.MOV.U32 R8, RZ, RZ, R3 ;  /* 0x000000ffff087224 */ /* 0x000fe200078e0003 */
[----:B------:R-:W2:Y:S03]  /*0310*/  LDCU UR10, c[0x0][0x388] ;  /* 0x00007100ff0a77ac */ /* 0x000ea60008000800 */
[----:B------:R-:W3:Y:S01]  /*0320*/  LDC R7, c[0x0][0x390] ;  /* 0x0000e400ff077b82 */ /* 0x000ee20000000800 */
[----:B------:R-:W-:Y:S02]  /*0330*/  UMOV UR5, 0x400 ;  /* 0x0000040000057882 */ /* 0x000fe40000000000 */
[----:B------:R-:W-:-:S05]  /*0340*/  UIADD3 UR5, UPT, UPT, UR5, 0x8000, URZ ;  /* 0x0000800005057890 */ /* 0x000fca000fffe0ff */
[----:B------:R-:W4:Y:S01]  /*0350*/  LDC R10, c[0x0][0x388] ;  /* 0x0000e200ff0a7b82 */ /* 0x000f220000000800 */
[----:B-1----:R-:W-:Y:S01]  /*0360*/  VIADD R9, R3, UR7 ;  /* 0x0000000703097c36 */ /* 0x002fe20008000000 */
[----:B0-----:R-:W-:-:S06]  /*0370*/  ULEA UR5, UR6, UR5, 0x18 ;  /* 0x0000000506057291 */ /* 0x001fcc000f8ec0ff */
[----:B------:R-:W-:Y:S02]  /*0380*/  LEA R4, R4, UR5, 0x2 ;  /* 0x0000000504047c11 */ /* 0x000fe4000f8e10ff */
[----:B---3--:R-:W-:-:S05]  /*0390*/  IADD3 R2, PT, PT, R7, UR4, R0 ;  /* 0x0000000407027c10 */ /* 0x008fca000fffe000 */
[----:B--2---:R-:W-:-:S07]  /*03a0*/  IMAD R11, R9, UR10, R2 ;  /* 0x0000000a090b7c24 */ /* 0x004fce000f8e0202 */
.L_x_5:
[----:B------:R-:W-:Y:S01]  /*03b0*/  VIMNMX R6, PT, PT, R2, R9, !PT ;  /* 0x0000000902067248 */ /* 0x000fe20007fe0100 */
[----:B------:R-:W-:-:S03]  /*03c0*/  IMAD.MOV.U32 R13, RZ, RZ, 0x3fffffff ;  /* 0x3fffffffff0d7424 */ /* 0x000fc600078e00ff */
[----:B----4-:R-:W-:-:S13]  /*03d0*/  ISETP.GE.AND P0, PT, R6, R10, PT ;  /* 0x0000000a0600720c */ /* 0x010fda0003f06270 */
[----:B------:R-:W0:Y:S02]  /*03e0*/  @!P0 LDC.64 R6, c[0x0][0x380] ;  /* 0x0000e000ff068b82 */ /* 0x000e240000000a00 */
[----:B0-----:R-:W-:-:S05]  /*03f0*/  @!P0 IMAD.WIDE R6, R11, 0x4, R6 ;  /* 0x000000040b068825 */ /* 0x001fca00078e0206 */
[----:B------:R-:W2:Y:S01]  /*0400*/  @!P0 LDG.E R13, desc[UR8][R6.64] ;  /* 0x00000008060d8981 */ /* 0x000ea2000c1e1900 */
[C---:B------:R-:W-:Y:S01]  /*0410*/  ISETP.GE.U32.AND P0, PT, R8.reuse, 0xe0, PT ;  /* 0x000000e00800780c */ /* 0x040fe20003f06070 */
[----:B------:R-:W-:Y:S02]  /*0420*/  VIADD R8, R8, 0x20 ;  /* 0x0000002008087836 */ /* 0x000fe40000000000 */
[----:B------:R-:W-:Y:S02]  /*0430*/  VIADD R9, R9, 0x20 ;  /* 0x0000002009097836 */ /* 0x000fe40000000000 */
[----:B------:R-:W-:Y:S01]  /*0440*/  IMAD R11, R10, 0x20, R11 ;  /* 0x000000200a0b7824 */ /* 0x000fe200078e020b */
[----:B--2---:R0:W-:Y:S02]  /*0450*/  STS [R4], R13 ;  /* 0x0000000d04007388 */ /* 0x0041e40000000800 */
[----:B0-----:R-:W-:-:S05]  /*0460*/  VIADD R4, R4, 0x800 ;  /* 0x0000080004047836 */ /* 0x001fca0000000000 */
[----:B------:R-:W-:Y:S05]  /*0470*/  @!P0 BRA `(.L_x_5) ;  /* 0xfffffffc00cc8947 */ /* 0x000fea000383ffff */
.L_x_4:
[----:B------:R-:W-:Y:S05]  /*0480*/  BSYNC.RECONVERGENT B0 ;  /* 0x0000000000007941 */ /* 0x000fea0003800200 */
.L_x_3:
[----:B------:R-:W0:Y:S01]  /*0490*/  LDCU UR5, c[0x0][0x398] ;  /* 0x00007300ff0577ac */ /* 0x000e220008000800 */
[----:B------:R-:W1:Y:S01]  /*04a0*/  LDCU UR6, c[0x0][0x394] ;  /* 0x00007280ff0677ac */ /* 0x000e620008000800 */
[----:B------:R-:W-:Y:S01]  /*04b0*/  BAR.SYNC.DEFER_BLOCKING 0x0 ;  /* 0x0000000000007b1d */ /* 0x000fe20000010000 */
[----:B0-----:R-:W-:-:S04]  /*04c0*/  ISETP.GE.AND P0, PT, R2, UR5, PT ;  /* 0x0000000502007c0c */ /* 0x001fc8000bf06270 */
[----:B-1----:R-:W-:-:S13]  /*04d0*/  ISETP.GE.OR P0, PT, R5, UR6, P0 ;  /* 0x0000000605007c0c */ /* 0x002fda0008706670 */
[----:B------:R-:W-:Y:S05]  /*04e0*/  @P0 EXIT ;  /* 0x000000000000094d */ /* 0x000fea0003800000 */
[----:B------:R-:W0:Y:S01]  /*04f0*/  LDC.64 R26, c[0x0][0x380] ;  /* 0x0000e000ff1a7b82 */ /* 0x000e220000000a00 */
[----:B------:R-:W1:Y:S02]  /*0500*/  LDCU UR4, c[0x0][0x388] ;  /* 0x00007100ff0477ac */ /* 0x000e640008000800 */
[----:B-1----:R-:W-:-:S04]  /*0510*/  IMAD R5, R5, UR4, R2 ;  /* 0x0000000405057c24 */ /* 0x002fc8000f8e0202 */
[----:B0-----:R-:W-:-:S05]  /*0520*/  IMAD.WIDE R26, R5, 0x4, R26 ;  /* 0x00000004051a7825 */ /* 0x001fca00078e021a */
[----:B------:R-:W2:Y:S01]  /*0530*/  LDG.E R9, desc[UR8][R26.64] ;  /* 0x000000081a097981 */ /* 0x000ea2000c1e1900 */
[----:B------:R-:W0:Y:S01]  /*0540*/  S2UR UR6, SR_CgaCtaId ;  /* 0x00000000000679c3 */ /* 0x000e220000008800 */
[----:B------:R-:W-:Y:S02]  /*0550*/  UMOV UR4, 0x400 ;  /* 0x0000040000047882 */ /* 0x000fe40000000000 */
[----:B------:R-:W-:Y:S02]  /*0560*/  UIADD3 UR5, UPT, UPT, UR4, 0x8000, URZ ;  /* 0x0000800004057890 */ /* 0x000fe4000fffe0ff */
[----:B0-----:R-:W-:Y:S02]  /*0570*/  ULEA UR4, UR6, UR4, 0x18 ;  /* 0x0000000406047291 */ /* 0x001fe4000f8ec0ff */
[----:B------:R-:W-:-:S04]  /*0580*/  ULEA UR5, UR6, UR5, 0x18 ;  /* 0x0000000506057291 */ /* 0x000fc8000f8ec0ff */
[----:B------:R-:W-:Y:S02]  /*0590*/  LEA R2, R3, UR4, 0xa ;  /* 0x0000000403027c11 */ /* 0x000fe4000f8e50ff */
[----:B------:R-:W-:-:S03]  /*05a0*/  LEA R0, R0, UR5, 0x2 ;  /* 0x0000000500007c11 */ /* 0x000fc6000f8e10ff */
[----:B------:R-:W-:Y:S04]  /*05b0*/  LDS.128 R4, [R2] ;  /* 0x0000000002047984 */ /* 0x000fe80000000c00 */
[----:B------:R-:W2:Y:S04]  /*05c0*/  LDS R8, [R0] ;  /* 0x0000000000087984 */ /* 0x000ea80000000800 */
[----:B------:R-:W0:Y:S04]  /*05d0*/  LDS R21, [R0+0x40] ;  /* 0x0000400000157984 */ /* 0x000e280000000800 */
[----:B------:R-:W1:Y:S04]  /*05e0*/  LDS R23, [R0+0x80] ;  /* 0x0000800000177984 */ /* 0x000e680000000800 */
[----:B------:R-:W3:Y:S04]  /*05f0*/  LDS R22, [R0+0xc0] ;  /* 0x0000c00000167984 */ /* 0x000ee80000000800 */
[----:B------:R-:W-:Y:S04]  /*0600*/  LDS.128 R12, [R2+0x10] ;  /* 0x00001000020c7984 */ /* 0x000fe80000000c00 */
[----:B------:R-:W4:Y:S04]  /*0610*/  LDS R17, [R0+0x100] ;  /* 0x0001000000117984 */ /* 0x000f280000000800 */
[----:B------:R-:W5:Y:S04]  /*0620*/  LDS R18, [R0+0x140] ;  /* 0x0001400000127984 */ /* 0x000f680000000800 */
[----:B------:R-:W5:Y:S04]  /*0630*/  LDS R3, [R0+0x180] ;  /* 0x0001800000037984 */ /* 0x000f680000000800 */
[----:B------:R-:W5:Y:S04]  /*0640*/  LDS R16, [R0+0x1c0] ;  /* 0x0001c00000107984 */ /* 0x000f680000000800 */
[----:B------:R-:W-:Y:S04]  /*0650*/  LDS R19, [R0+0x200] ;  /* 0x0002000000137984 */ /* 0x000fe80000000800 */
[----:B------:R-:W-:Y:S04]  /*0660*/  LDS R20, [R0+0x240] ;  /* 0x0002400000147984 */ /* 0x000fe80000000800 */
[----:B------:R-:W-:Y:S04]  /*0670*/  LDS R24, [R0+0x2c0] ;  /* 0x0002c00000187984 */ /* 0x000fe80000000800 */
[----:B------:R-:W-:Y:S04]  /*0680*/  LDS R28, [R0+0xac0] ;  /* 0x000ac000001c7984 */ /* 0x000fe80000000800 */
[----:B------:R-:W-:Y:S01]  /*0690*/  LDS R25, [R0+0xe00] ;  /* 0x000e000000197984 */ /* 0x000fe20000000800 */
[----:B--2---:R-:W-:-:S03]  /*06a0*/  VIADDMNMX R4, R8, R4, R9, PT ;  /* 0x0000000408047246 */ /* 0x004fc60003800109 */
[----:B------:R-:W2:Y:S01]  /*06b0*/  LDS.128 R8, [R2+0x20] ;  /* 0x0000200002087984 */ /* 0x000ea20000000c00 */
[----:B0-----:R-:W-:-:S03]  /*06c0*/  VIADDMNMX R4, R21, R5, R4, PT ;  /* 0x0000000515047246 */ /* 0x001fc60003800104 */
[----:B------:R-:W0:Y:S01]  /*06d0*/  LDS R21, [R0+0x280] ;  /* 0x0002800000157984 */ /* 0x000e220000000800 */
[----:B-1----:R-:W-:-:S03]  /*06e0*/  VIADDMNMX R4, R23, R6, R4, PT ;  /* 0x0000000617047246 */ /* 0x002fc60003800104 */
[----:B------:R-:W-:Y:S01]  /*06f0*/  LDS R23, [R0+0x300] ;  /* 0x0003000000177984 */ /* 0x000fe20000000800 */
[----:B---3--:R-:W-:-:S03]  /*0700*/  VIADDMNMX R22, R22, R7, R4, PT ;  /* 0x0000000716167246 */ /* 0x008fc60003800104 */
[----:B------:R-:W1:Y:S01]  /*0710*/  LDS.128 R4, [R2+0x30] ;  /* 0x0000300002047984 */ /* 0x000e620000000c00 */
[----:B----4-:R-:W-:-:S03]  /*0720*/  VIADDMNMX R12, R17, R12, R22, PT ;  /* 0x0000000c110c7246 */ /* 0x010fc60003800116 */
[----:B------:R-:W3:Y:S01]  /*0730*/  LDS R22, [R0+0x340] ;  /* 0x0003400000167984 */ /* 0x000ee20000000800 */
[----:B-----5:R-:W-:-:S03]  /*0740*/  VIADDMNMX R12, R18, R13, R12, PT ;  /* 0x0000000d120c7246 */ /* 0x020fc6000380010c */
[----:B------:R-:W4:Y:S01]  /*0750*/  LDS R17, [R0+0x380] ;  /* 0x0003800000117984 */ /* 0x000f220000000800 */
[----:B------:R-:W-:-:S03]  /*0760*/  VIADDMNMX R3, R3, R14, R12, PT ;  /* 0x0000000e03037246 */ /* 0x000fc6000380010c */
[----:B------:R-:W5:Y:S01]  /*0770*/  LDS R18, [R0+0x3c0] ;  /* 0x0003c00000127984 */ /* 0x000f620000000800 */
[----:B------:R-:W-:-:S03]  /*0780*/  VIADDMNMX R16, R16, R15, R3, PT ;  /* 0x0000000f10107246 */ /* 0x000fc60003800103 */
[----:B------:R-:W-:Y:S04]  /*0790*/  LDS R3, [R0+0x400] ;  /* 0x0004000000037984 */ /* 0x000fe80000000800 */
[----:B------:R-:W5:Y:S01]  /*07a0*/  LDS.128 R12, [R2+0x40] ;  /* 0x00004000020c7984 */ /* 0x000f620000000c00 */
[----:B--2---:R-:W-:-:S03]  /*07b0*/  VIADDMNMX R8, R19, R8, R16, PT ;  /* 0x0000000813087246 */ /* 0x004fc60003800110 */
[----:B------:R-:W2:Y:S01]  /*07c0*/  LDS R16, [R0+0x440] ;  /* 0x0004400000107984 */ /* 0x000ea20000000800 */
[----:B------:R-:W-:-:S03]  /*07d0*/  VIADDMNMX R8, R20, R9, R8, PT ;  /* 0x0000000914087246 */ /* 0x000fc60003800108 */
[----:B------:R-:W2:Y:S01]  /*07e0*/  LDS R19, [R0+0x480] ;  /* 0x0004800000137984 */ /* 0x000ea20000000800 */
[----:B0-----:R-:W-:-:S03]  /*07f0*/  VIADDMNMX R8, R21, R10, R8, PT ;  /* 0x0000000a15087246 */ /* 0x001fc60003800108 */
[----:B------:R-:W0:Y:S01]  /*0800*/  LDS R20, [R0+0x4c0] ;  /* 0x0004c00000147984 */ /* 0x000e220000000800 */
[----:B------:R-:W-:-:S03]  /*0810*/  VIADDMNMX R8, R24, R11, R8, PT ;  /* 0x0000000b18087246 */ /* 0x000fc60003800108 */
[----:B------:R-:W-:Y:S01]  /*0820*/  LDS R24, [R0+0x540] ;  /* 0x0005400000187984 */ /* 0x000fe20000000800 */
[----:B-1----:R-:W-:-:S03]  /*0830*/  VIADDMNMX R4, R23, R4, R8, PT ;  /* 0x0000000417047246 */ /* 0x002fc60003800108 */
[----:B------:R-:W-:Y:S01]  /*0840*/  LDS.128 R8, [R2+0x50] ;  /* 0x0000500002087984 */ /* 0x000fe20000000c00 */
[----:B---3--:R-:W-:-:S03]  /*0850*/  VIADDMNMX R4, R22, R5, R4, PT ;  /* 0x0000000516047246 */ /* 0x008fc60003800104 */
[----:B------:R-:W1:Y:S01]  /*0860*/  LDS R23, [R0+0x500] ;  /* 0x0005000000177984 */ /* 0x000e620000000800 */
[----:B----4-:R-:W-:-:S03]  /*0870*/  VIADDMNMX R4, R17, R6, R4, PT ;  /* 0x0000000611047246 */ /* 0x010fc60003800104 */
[----:B------:R-:W3:Y:S01]  /*0880*/  LDS R17, [R0+0x580] ;  /* 0x0005800000117984 */ /* 0x000ee20000000800 */
[----:B-----5:R-:W-:-:S03]  /*0890*/  VIADDMNMX R4, R18, R7, R4, PT ;  /* 0x0000000712047246 */ /* 0x020fc60003800104 */
[----:B------:R-:W4:Y:S01]  /*08a0*/  LDS R18, [R0+0x5c0] ;  /* 0x0005c00000127984 */ /* 0x000f220000000800 */
[----:B------:R-:W-:-:S03]  /*08b0*/  VIADDMNMX R3, R3, R12, R4, PT ;  /* 0x0000000c03037246 */ /* 0x000fc60003800104 */
[----:B------:R-:W-:Y:S04]  /*08c0*/  LDS.128 R4, [R2+0x60] ;  /* 0x0000600002047984 */ /* 0x000fe80000000c00 */
[----:B------:R-:W5:Y:S04]  /*08d0*/  LDS R21, [R0+0x600] ;  /* 0x0006000000157984 */ /* 0x000f680000000800 */
[----:B------:R-:W5:Y:S01]  /*08e0*/  LDS R22, [R0+0x640] ;  /* 0x0006400000167984 */ /* 0x000f620000000800 */
[----:B--2---:R-:W-:-:S03]  /*08f0*/  VIADDMNMX R13, R16, R13, R3, PT ;  /* 0x0000000d100d7246 */ /* 0x004fc60003800103 */
[----:B------:R-:W2:Y:S01]  /*0900*/  LDS R3, [R0+0x680] ;  /* 0x0006800000037984 */ /* 0x000ea20000000800 */
[----:B------:R-:W-:-:S03]  /*0910*/  VIADDMNMX R13, R19, R14, R13, PT ;  /* 0x0000000e130d7246 */ /* 0x000fc6000380010d */
[----:B------:R-:W2:Y:S01]  /*0920*/  LDS R16, [R0+0x6c0] ;  /* 0x0006c00000107984 */ /* 0x000ea20000000800 */
[----:B0-----:R-:W-:-:S03]  /*0930*/  VIADDMNMX R20, R20, R15, R13, PT ;  /* 0x0000000f14147246 */ /* 0x001fc6000380010d */
[----:B------:R-:W-:Y:S04]  /*0940*/  LDS R19, [R0+0x700] ;  /* 0x0007000000137984 */ /* 0x000fe80000000800 */
[----:B------:R-:W0:Y:S01]  /*0950*/  LDS.128 R12, [R2+0x70] ;  /* 0x00007000020c7984 */ /* 0x000e220000000c00 */
[----:B-1----:R-:W-:-:S03]  /*0960*/  VIADDMNMX R8, R23, R8, R20, PT ;  /* 0x0000000817087246 */ /* 0x002fc60003800114 */
[----:B------:R-:W1:Y:S01]  /*0970*/  LDS R20, [R0+0x740] ;  /* 0x0007400000147984 */ /* 0x000e620000000800 */
[----:B------:R-:W-:-:S03]  /*0980*/  VIADDMNMX R8, R24, R9, R8, PT ;  /* 0x0000000918087246 */ /* 0x000fc60003800108 */
[----:B------:R-:W1:Y:S01]  /*0990*/  LDS R23, [R0+0x780] ;  /* 0x0007800000177984 */ /* 0x000e620000000800 */
[----:B---3--:R-:W-:-:S03]  /*09a0*/  VIADDMNMX R8, R17, R10, R8, PT ;  /* 0x0000000a11087246 */ /* 0x008fc60003800108 */
[----:B------:R-:W3:Y:S01]  /*09b0*/  LDS R24, [R0+0x7c0] ;  /* 0x0007c00000187984 */ /* 0x000ee20000000800 */
[----:B----4-:R-:W-:-:S03]  /*09c0*/  VIADDMNMX R18, R18, R11, R8, PT ;  /* 0x0000000b12127246 */ /* 0x010fc60003800108 */
[----:B------:R-:W-:Y:S01]  /*09d0*/  LDS R17, [R0+0x800] ;  /* 0x0008000000117984 */ /* 0x000fe20000000800 */
[----:B-----5:R-:W-:-:S03]  /*09e0*/  VIADDMNMX R4, R21, R4, R18, PT ;  /* 0x0000000415047246 */ /* 0x020fc60003800112 */
[----:B------:R-:W4:Y:S01]  /*09f0*/  LDS.128 R8, [R2+0x80] ;  /* 0x0000800002087984 */ /* 0x000f220000000c00 */
[----:B------:R-:W-:-:S03]  /*0a00*/  VIADDMNMX R4, R22, R5, R4, PT ;  /* 0x0000000516047246 */ /* 0x000fc60003800104 */
[----:B------:R-:W5:Y:S01]  /*0a10*/  LDS R18, [R0+0x840] ;  /* 0x0008400000127984 */ /* 0x000f620000000800 */
[----:B--2---:R-:W-:-:S03]  /*0a20*/  VIADDMNMX R3, R3, R6, R4, PT ;  /* 0x0000000603037246 */ /* 0x004fc60003800104 */
[----:B------:R-:W2:Y:S01]  /*0a30*/  LDS R21, [R0+0x880] ;  /* 0x0008800000157984 */ /* 0x000ea20000000800 */
[----:B------:R-:W-:-:S03]  /*0a40*/  VIADDMNMX R3, R16, R7, R3, PT ;  /* 0x0000000710037246 */ /* 0x000fc60003800103 */
[----:B------:R-:W2:Y:S04]  /*0a50*/  LDS R22, [R0+0x8c0] ;  /* 0x0008c00000167984 */ /* 0x000ea80000000800 */
[----:B------:R-:W-:Y:S01]  /*0a60*/  LDS.128 R4, [R2+0x90] ;  /* 0x0000900002047984 */ /* 0x000fe20000000c00 */
[----:B0-----:R-:W-:-:S03]  /*0a70*/  VIADDMNMX R12, R19, R12, R3, PT ;  /* 0x0000000c130c7246 */ /* 0x001fc60003800103 */
[----:B------:R-:W0:Y:S04]  /*0a80*/  LDS R3, [R0+0x900] ;  /* 0x0009000000037984 */ /* 0x000e280000000800 */
[----:B------:R-:W0:Y:S01]  /*0a90*/  LDS R16, [R0+0x940] ;  /* 0x0009400000107984 */ /* 0x000e220000000800 */
[----:B-1----:R-:W-:-:S03]  /*0aa0*/  VIADDMNMX R12, R20, R13, R12, PT ;  /* 0x0000000d140c7246 */ /* 0x002fc6000380010c */
[----:B------:R-:W1:Y:S01]  /*0ab0*/  LDS R19, [R0+0x980] ;  /* 0x0009800000137984 */ /* 0x000e620000000800 */
[----:B------:R-:W-:-:S03]  /*0ac0*/  VIADDMNMX R12, R23, R14, R12, PT ;  /* 0x0000000e170c7246 */ /* 0x000fc6000380010c */
[----:B------:R-:W1:Y:S01]  /*0ad0*/  LDS R20, [R0+0x9c0] ;  /* 0x0009c00000147984 */ /* 0x000e620000000800 */
[----:B---3--:R-:W-:-:S03]  /*0ae0*/  VIADDMNMX R24, R24, R15, R12, PT ;  /* 0x0000000f18187246 */ /* 0x008fc6000380010c */
[----:B------:R-:W-:Y:S04]  /*0af0*/  LDS R23, [R0+0xa00] ;  /* 0x000a000000177984 */ /* 0x000fe80000000800 */
[----:B------:R-:W3:Y:S01]  /*0b00*/  LDS.128 R12, [R2+0xa0] ;  /* 0x0000a000020c7984 */ /* 0x000ee20000000c00 */
[----:B----4-:R-:W-:-:S03]  /*0b10*/  VIADDMNMX R8, R17, R8, R24, PT ;  /* 0x0000000811087246 */ /* 0x010fc60003800118 */
[----:B------:R-:W4:Y:S01]  /*0b20*/  LDS R24, [R0+0xa40] ;  /* 0x000a400000187984 */ /* 0x000f220000000800 */
[----:B-----5:R-:W-:-:S03]  /*0b30*/  VIADDMNMX R8, R18, R9, R8, PT ;  /* 0x0000000912087246 */ /* 0x020fc60003800108 */
[----:B------:R-:W5:Y:S01]  /*0b40*/  LDS R17, [R0+0xa80] ;  /* 0x000a800000117984 */ /* 0x000f620000000800 */
[----:B--2---:R-:W-:-:S03]  /*0b50*/  VIADDMNMX R8, R21, R10, R8, PT ;  /* 0x0000000a15087246 */ /* 0x004fc60003800108 */
[----:B------:R-:W-:Y:S01]  /*0b60*/  LDS R21, [R0+0xb00] ;  /* 0x000b000000157984 */ /* 0x000fe20000000800 */
[----:B------:R-:W-:-:S03]  /*0b70*/  VIADDMNMX R22, R22, R11, R8, PT ;  /* 0x0000000b16167246 */ /* 0x000fc60003800108 */
[----:B------:R-:W2:Y:S01]  /*0b80*/  LDS.128 R8, [R2+0xb0] ;  /* 0x0000b00002087984 */ /* 0x000ea20000000c00 */
[----:B0-----:R-:W-:-:S03]  /*0b90*/  VIADDMNMX R3, R3, R4, R22, PT ;  /* 0x0000000403037246 */ /* 0x001fc60003800116 */
[----:B------:R-:W0:Y:S01]  /*0ba0*/  LDS R18, [R0+0xb40] ;  /* 0x000b400000127984 */ /* 0x000e220000000800 */
[----:B------:R-:W-:-:S03]  /*0bb0*/  VIADDMNMX R5, R16, R5, R3, PT ;  /* 0x0000000510057246 */ /* 0x000fc60003800103 */
[----:B------:R-:W-:Y:S01]  /*0bc0*/  LDS R22, [R0+0xd40] ;  /* 0x000d400000167984 */ /* 0x000fe20000000800 */
[----:B-1----:R-:W-:-:S03]  /*0bd0*/  VIADDMNMX R5, R19, R6, R5, PT ;  /* 0x0000000613057246 */ /* 0x002fc60003800105 */
[----:B------:R-:W1:Y:S01]  /*0be0*/  LDS R3, [R0+0xb80] ;  /* 0x000b800000037984 */ /* 0x000e620000000800 */
[----:B------:R-:W-:-:S03]  /*0bf0*/  VIADDMNMX R5, R20, R7, R5, PT ;  /* 0x0000000714057246 */ /* 0x000fc60003800105 */
[----:B------:R-:W1:Y:S04]  /*0c00*/  LDS R16, [R0+0xbc0] ;  /* 0x000bc00000107984 */ /* 0x000e680000000800 */
[----:B------:R-:W-:Y:S01]  /*0c10*/  LDS R19, [R0+0xc00] ;  /* 0x000c000000137984 */ /* 0x000fe20000000800 */
[----:B---3--:R-:W-:-:S03]  /*0c20*/  VIADDMNMX R12, R23, R12, R5, PT ;  /* 0x0000000c170c7246 */ /* 0x008fc60003800105 */
[----:B------:R-:W-:Y:S01]  /*0c30*/  LDS R20, [R0+0xc40] ;  /* 0x000c400000147984 */ /* 0x000fe20000000800 */
[----:B----4-:R-:W-:-:S03]  /*0c40*/  VIADDMNMX R12, R24, R13, R12, PT ;  /* 0x0000000d180c7246 */ /* 0x010fc6000380010c */
[----:B------:R-:W3:Y:S01]  /*0c50*/  LDS.128 R4, [R2+0xc0] ;  /* 0x0000c00002047984 */ /* 0x000ee20000000c00 */
[----:B-----5:R-:W-:-:S03]  /*0c60*/  VIADDMNMX R12, R17, R14, R12, PT ;  /* 0x0000000e110c7246 */ /* 0x020fc6000380010c */
[----:B------:R-:W4:Y:S01]  /*0c70*/  LDS R23, [R0+0xc80] ;  /* 0x000c800000177984 */ /* 0x000f220000000800 */
[----:B------:R-:W-:-:S03]  /*0c80*/  VIADDMNMX R12, R28, R15, R12, PT ;  /* 0x0000000f1c0c7246 */ /* 0x000fc6000380010c */
[----:B------:R-:W5:Y:S01]  /*0c90*/  LDS R24, [R0+0xcc0] ;  /* 0x000cc00000187984 */ /* 0x000f620000000800 */
[----:B--2---:R-:W-:-:S03]  /*0ca0*/  VIADDMNMX R8, R21, R8, R12, PT ;  /* 0x0000000815087246 */ /* 0x004fc6000380010c */
[----:B------:R-:W-:Y:S04]  /*0cb0*/  LDS R17, [R0+0xd00] ;  /* 0x000d000000117984 */ /* 0x000fe80000000800 */
[----:B------:R-:W2:Y:S01]  /*0cc0*/  LDS.128 R12, [R2+0xd0] ;  /* 0x0000d000020c7984 */ /* 0x000ea20000000c00 */
[----:B0-----:R-:W-:-:S03]  /*0cd0*/  VIADDMNMX R8, R18, R9, R8, PT ;  /* 0x0000000912087246 */ /* 0x001fc60003800108 */
[----:B------:R-:W0:Y:S01]  /*0ce0*/  LDS R21, [R0+0xd80] ;  /* 0x000d800000157984 */ /* 0x000e220000000800 */
[----:B-1----:R-:W-:-:S03]  /*0cf0*/  VIADDMNMX R3, R3, R10, R8, PT ;  /* 0x0000000a03037246 */ /* 0x002fc60003800108 */
[----:B------:R-:W1:Y:S01]  /*0d00*/  LDS R18, [R0+0xdc0] ;  /* 0x000dc00000127984 */ /* 0x000e620000000800 */
[----:B------:R-:W-:-:S03]  /*0d10*/  VIADDMNMX R3, R16, R11, R3, PT ;  /* 0x0000000b10037246 */ /* 0x000fc60003800103 */
[----:B------:R-:W-:Y:S04]  /*0d20*/  LDS R28, [R0+0xec0] ;  /* 0x000ec000001c7984 */ /* 0x000fe80000000800 */
[----:B------:R-:W1:Y:S04]  /*0d30*/  LDS.128 R8, [R2+0xe0] ;  /* 0x0000e00002087984 */ /* 0x000e680000000c00 */
[----:B------:R-:W1:Y:S01]  /*0d40*/  LDS R16, [R0+0xe40] ;  /* 0x000e400000107984 */ /* 0x000e620000000800 */
[----:B---3--:R-:W-:-:S03]  /*0d50*/  VIADDMNMX R3, R19, R4, R3, PT ;  /* 0x0000000413037246 */ /* 0x008fc60003800103 */
[----:B------:R-:W3:Y:S01]  /*0d60*/  LDS R19, [R0+0xe80] ;  /* 0x000e800000137984 */ /* 0x000ee20000000800 */
[----:B------:R-:W-:-:S03]  /*0d70*/  VIADDMNMX R3, R20, R5, R3, PT ;  /* 0x0000000514037246 */ /* 0x000fc60003800103 */
[----:B------:R-:W-:Y:S01]  /*0d80*/  LDS R20, [R0+0xf40] ;  /* 0x000f400000147984 */ /* 0x000fe20000000800 */
[----:B----4-:R-:W-:-:S03]  /*0d90*/  VIADDMNMX R3, R23, R6, R3, PT ;  /* 0x0000000617037246 */ /* 0x010fc60003800103 */
[----:B------:R-:W-:Y:S01]  /*0da0*/  LDS R23, [R0+0x1080] ;  /* 0x0010800000177984 */ /* 0x000fe20000000800 */
[----:B-----5:R-:W-:-:S03]  /*0db0*/  VIADDMNMX R24, R24, R7, R3, PT ;  /* 0x0000000718187246 */ /* 0x020fc60003800103 */
[----:B------:R-:W-:Y:S01]  /*0dc0*/  LDS R3, [R0+0xf00] ;  /* 0x000f000000037984 */ /* 0x000fe20000000800 */
[----:B--2---:R-:W-:-:S03]  /*0dd0*/  VIADDMNMX R12, R17, R12, R24, PT ;  /* 0x0000000c110c7246 */ /* 0x004fc60003800118 */
[----:B------:R-:W2:Y:S01]  /*0de0*/  LDS.128 R4, [R2+0xf0] ;  /* 0x0000f00002047984 */ /* 0x000ea20000000c00 */
[----:B------:R-:W-:-:S03]  /*0df0*/  VIADDMNMX R12, R22, R13, R12, PT ;  /* 0x0000000d160c7246 */ /* 0x000fc6000380010c */
[----:B------:R-:W4:Y:S01]  /*0e00*/  LDS R17, [R0+0xf80] ;  /* 0x000f800000117984 */ /* 0x000f220000000800 */
[----:B0-----:R-:W-:-:S03]  /*0e10*/  VIADDMNMX R12, R21, R14, R12, PT ;  /* 0x0000000e150c7246 */ /* 0x001fc6000380010c */
[----:B------:R-:W0:Y:S01]  /*0e20*/  LDS R22, [R0+0xfc0] ;  /* 0x000fc00000167984 */ /* 0x000e220000000800 */
[----:B-1----:R-:W-:-:S03]  /*0e30*/  VIADDMNMX R12, R18, R15, R12, PT ;  /* 0x0000000f120c7246 */ /* 0x002fc6000380010c */
[----:B------:R-:W-:Y:S01]  /*0e40*/  LDS R21, [R0+0x1000] ;  /* 0x0010000000157984 */ /* 0x000fe20000000800 */
[----:B------:R-:W-:-:S03]  /*0e50*/  VIADDMNMX R8, R25, R8, R12, PT ;  /* 0x0000000819087246 */ /* 0x000fc6000380010c */
[----:B------:R-:W-:Y:S01]  /*0e60*/  LDS R18, [R0+0x1040] ;  /* 0x0010400000127984 */ /* 0x000fe20000000800 */
[----:B------:R-:W-:-:S03]  /*0e70*/  VIADDMNMX R8, R16, R9, R8, PT ;  /* 0x0000000910087246 */ /* 0x000fc60003800108 */
[----:B------:R-:W1:Y:S01]  /*0e80*/  LDS.128 R12, [R2+0x100] ;  /* 0x00010000020c7984 */ /* 0x000e620000000c00 */
[----:B---3--:R-:W-:-:S03]  /*0e90*/  VIADDMNMX R8, R19, R10, R8, PT ;  /* 0x0000000a13087246 */ /* 0x008fc60003800108 */
[----:B------:R-:W3:Y:S01]  /*0ea0*/  LDS R24, [R0+0x10c0] ;  /* 0x0010c00000187984 */ /* 0x000ee20000000800 */
[----:B------:R-:W-:-:S03]  /*0eb0*/  VIADDMNMX R28, R28, R11, R8, PT ;  /* 0x0000000b1c1c7246 */ /* 0x000fc60003800108 */
[----:B------:R-:W-:Y:S04]  /*0ec0*/  LDS R19, [R0+0x1100] ;  /* 0x0011000000137984 */ /* 0x000fe80000000800 */
[----:B------:R-:W5:Y:S04]  /*0ed0*/  LDS.128 R8, [R2+0x110] ;  /* 0x0001100002087984 */ /* 0x000f680000000c00 */
[----:B------:R-:W5:Y:S01]  /*0ee0*/  LDS R16, [R0+0x1140] ;  /* 0x0011400000107984 */ /* 0x000f620000000800 */
[----:B--2---:R-:W-:-:S03]  /*0ef0*/  VIADDMNMX R3, R3, R4, R28, PT ;  /* 0x0000000403037246 */ /* 0x004fc6000380011c */
[----:B------:R-:W-:Y:S01]  /*0f00*/  LDS R25, [R0+0x1200] ;  /* 0x0012000000197984 */ /* 0x000fe20000000800 */
[----:B------:R-:W-:-:S03]  /*0f10*/  VIADDMNMX R5, R20, R5, R3, PT ;  /* 0x0000000514057246 */ /* 0x000fc60003800103 */
[----:B------:R-:W-:Y:S01]  /*0f20*/  LDS R28, [R0+0x11c0] ;  /* 0x0011c000001c7984 */ /* 0x000fe20000000800 */
[----:B----4-:R-:W-:-:S03]  /*0f30*/  VIADDMNMX R5, R17, R6, R5, PT ;  /* 0x0000000611057246 */ /* 0x010fc60003800105 */
[----:B------:R-:W2:Y:S01]  /*0f40*/  LDS R3, [R0+0x1180] ;  /* 0x0011800000037984 */ /* 0x000ea20000000800 */
[----:B0-----:R-:W-:-:S03]  /*0f50*/  VIADDMNMX R22, R22, R7, R5, PT ;  /* 0x0000000716167246 */ /* 0x001fc60003800105 */
[----:B------:R-:W-:Y:S04]  /*0f60*/  LDS R20, [R0+0x1240] ;  /* 0x0012400000147984 */ /* 0x000fe80000000800 */
[----:B------:R-:W0:Y:S01]  /*0f70*/  LDS.128 R4, [R2+0x120] ;  /* 0x0001200002047984 */ /* 0x000e220000000c00 */
[----:B-1----:R-:W-:-:S03]  /*0f80*/  VIADDMNMX R12, R21, R12, R22, PT ;  /* 0x0000000c150c7246 */ /* 0x002fc60003800116 */
[----:B------:R-:W1:Y:S01]  /*0f90*/  LDS R17, [R0+0x1280] ;  /* 0x0012800000117984 */ /* 0x000e620000000800 */
[----:B------:R-:W-:-:S03]  /*0fa0*/  VIADDMNMX R12, R18, R13, R12, PT ;  /* 0x0000000d120c7246 */ /* 0x000fc6000380010c */
[----:B------:R-:W-:Y:S01]  /*0fb0*/  LDS R21, [R0+0x1380] ;  /* 0x0013800000157984 */ /* 0x000fe20000000800 */
[----:B------:R-:W-:-:S03]  /*0fc0*/  VIADDMNMX R12, R23, R14, R12, PT ;  /* 0x0000000e170c7246 */ /* 0x000fc6000380010c */
[----:B------:R-:W4:Y:S01]  /*0fd0*/  LDS R18, [R0+0x12c0] ;  /* 0x0012c00000127984 */ /* 0x000f220000000800 */
[----:B---3--:R-:W-:-:S03]  /*0fe0*/  VIADDMNMX R12, R24, R15, R12, PT ;  /* 0x0000000f180c7246 */ /* 0x008fc6000380010c */
[----:B------:R-:W-:Y:S01]  /*0ff0*/  LDS R22, [R0+0x1440] ;  /* 0x0014400000167984 */ /* 0x000fe20000000800 */
[----:B-----5:R-:W-:-:S03]  /*1000*/  VIADDMNMX R8, R19, R8, R12, PT ;  /* 0x0000000813087246 */ /* 0x020fc6000380010c */
[----:B------:R-:W-:Y:S01]  /*1010*/  LDS R24, [R0+0x13c0] ;  /* 0x0013c00000187984 */ /* 0x000fe20000000800 */
[----:B------:R-:W-:-:S03]  /*1020*/  VIADDMNMX R8, R16, R9, R8, PT ;  /* 0x0000000910087246 */ /* 0x000fc60003800108 */
[----:B------:R-:W-:Y:S04]  /*1030*/  LDS.128 R12, [R2+0x130] ;  /* 0x00013000020c7984 */ /* 0x000fe80000000c00 */
[----:B------:R-:W3:Y:S04]  /*1040*/  LDS R19, [R0+0x1300] ;  /* 0x0013000000137984 */ /* 0x000ee80000000800 */
[----:B------:R-:W5:Y:S01]  /*1050*/  LDS R16, [R0+0x1340] ;  /* 0x0013400000107984 */ /* 0x000f620000000800 */
[----:B--2---:R-:W-:-:S03]  /*1060*/  VIADDMNMX R3, R3, R10, R8, PT ;  /* 0x0000000a03037246 */ /* 0x004fc60003800108 */
[----:B------:R-:W-:Y:S01]  /*1070*/  LDS R23, [R0+0x1480] ;  /* 0x0014800000177984 */ /* 0x000fe20000000800 */
[----:B------:R-:W-:-:S03]  /*1080*/  VIADDMNMX R3, R28, R11, R3, PT ;  /* 0x0000000b1c037246 */ /* 0x000fc60003800103 */
[----:B------:R-:W-:Y:S01]  /*1090*/  LDS.128 R8, [R2+0x140] ;  /* 0x0001400002087984 */ /* 0x000fe20000000c00 */
[----:B0-----:R-:W-:-:S03]  /*10a0*/  VIADDMNMX R4, R25, R4, R3, PT ;  /* 0x0000000419047246 */ /* 0x001fc60003800103 */
[----:B------:R-:W0:Y:S01]  /*10b0*/  LDS R3, [R0+0x1400] ;  /* 0x0014000000037984 */ /* 0x000e220000000800 */
[----:B------:R-:W-:-:S03]  /*10c0*/  VIADDMNMX R4, R20, R5, R4, PT ;  /* 0x0000000514047246 */ /* 0x000fc60003800104 */
[----:B------:R-:W2:Y:S01]  /*10d0*/  LDS R20, [R0+0x14c0] ;  /* 0x0014c00000147984 */ /* 0x000ea20000000800 */
[----:B-1----:R-:W-:-:S03]  /*10e0*/  VIADDMNMX R4, R17, R6, R4, PT ;  /* 0x0000000611047246 */ /* 0x002fc60003800104 */
[----:B------:R-:W-:Y:S01]  /*10f0*/  LDS R25, [R0+0x1500] ;  /* 0x0015000000197984 */ /* 0x000fe20000000800 */
[----:B----4-:R-:W-:-:S03]  /*1100*/  VIADDMNMX R18, R18, R7, R4, PT ;  /* 0x0000000712127246 */ /* 0x010fc60003800104 */
[----:B------:R-:W1:Y:S04]  /*1110*/  LDS.128 R4, [R2+0x150] ;  /* 0x0001500002047984 */ /* 0x000e680000000c00 */
[----:B------:R-:W-:Y:S04]  /*1120*/  LDS R28, [R0+0x15c0] ;  /* 0x0015c000001c7984 */ /* 0x000fe80000000800 */
[----:B------:R-:W-:Y:S01]  /*1130*/  LDS R17, [R0+0x1600] ;  /* 0x0016000000117984 */ /* 0x000fe20000000800 */
[----:B---3--:R-:W-:-:S03]  /*1140*/  VIADDMNMX R12, R19, R12, R18, PT ;  /* 0x0000000c130c7246 */ /* 0x008fc60003800112 */
[----:B------:R-:W3:Y:S01]  /*1150*/  LDS R18, [R0+0x1540] ;  /* 0x0015400000127984 */ /* 0x000ee20000000800 */
[----:B-----5:R-:W-:-:S03]  /*1160*/  VIADDMNMX R12, R16, R13, R12, PT ;  /* 0x0000000d100c7246 */ /* 0x020fc6000380010c */
[----:B------:R-:W4:Y:S01]  /*1170*/  LDS R19, [R0+0x1580] ;  /* 0x0015800000137984 */ /* 0x000f220000000800 */
[----:B------:R-:W-:-:S03]  /*1180*/  VIADDMNMX R12, R21, R14, R12, PT ;  /* 0x0000000e150c7246 */ /* 0x000fc6000380010c */
[----:B------:R-:W-:Y:S01]  /*1190*/  LDS R16, [R0+0x1640] ;  /* 0x0016400000107984 */ /* 0x000fe20000000800 */
[----:B------:R-:W-:-:S03]  /*11a0*/  VIADDMNMX R24, R24, R15, R12, PT ;  /* 0x0000000f18187246 */ /* 0x000fc6000380010c */
[----:B------:R-:W5:Y:S01]  /*11b0*/  LDS.128 R12, [R2+0x160] ;  /* 0x00016000020c7984 */ /* 0x000f620000000c00 */
[----:B0-----:R-:W-:-:S03]  /*11c0*/  VIADDMNMX R3, R3, R8, R24, PT ;  /* 0x0000000803037246 */ /* 0x001fc60003800118 */
[----:B------:R-:W-:Y:S01]  /*11d0*/  LDS R21, [R0+0x1700] ;  /* 0x0017000000157984 */ /* 0x000fe20000000800 */
[----:B------:R-:W-:-:S03]  /*11e0*/  VIADDMNMX R9, R22, R9, R3, PT ;  /* 0x0000000916097246 */ /* 0x000fc60003800103 */
[----:B------:R-:W0:Y:S01]  /*11f0*/  LDS R3, [R0+0x1680] ;  /* 0x0016800000037984 */ /* 0x000e220000000800 */
[----:B------:R-:W-:-:S03]  /*1200*/  VIADDMNMX R9, R23, R10, R9, PT ;  /* 0x0000000a17097246 */ /* 0x000fc60003800109 */
[----:B------:R-:W0:Y:S01]  /*1210*/  LDS R22, [R0+0x16c0] ;  /* 0x0016c00000167984 */ /* 0x000e220000000800 */
[----:B--2---:R-:W-:-:S03]  /*1220*/  VIADDMNMX R9, R20, R11, R9, PT ;  /* 0x0000000b14097246 */ /* 0x004fc60003800109 */
[----:B------:R-:W-:Y:S01]  /*1230*/  LDS R20, [R0+0x1740] ;  /* 0x0017400000147984 */ /* 0x000fe20000000800 */
[----:B-1----:R-:W-:-:S03]  /*1240*/  VIADDMNMX R4, R25, R4, R9, PT ;  /* 0x0000000419047246 */ /* 0x002fc60003800109 */
[----:B------:R-:W1:Y:S04]  /*1250*/  LDS.128 R8, [R2+0x170] ;  /* 0x0001700002087984 */ /* 0x000e680000000c00 */
[----:B------:R-:W2:Y:S01]  /*1260*/  LDS R23, [R0+0x1780] ;  /* 0x0017800000177984 */ /* 0x000ea20000000800 */
[----:B---3--:R-:W-:-:S03]  /*1270*/  VIADDMNMX R4, R18, R5, R4, PT ;  /* 0x0000000512047246 */ /* 0x008fc60003800104 */
[----:B------:R-:W3:Y:S01]  /*1280*/  LDS R24, [R0+0x17c0] ;  /* 0x0017c00000187984 */ /* 0x000ee20000000800 */
[----:B----4-:R-:W-:-:S03]  /*1290*/  VIADDMNMX R4, R19, R6, R4, PT ;  /* 0x0000000613047246 */ /* 0x010fc60003800104 */
[----:B------:R-:W-:Y:S01]  /*12a0*/  LDS R18, [R0+0x1840] ;  /* 0x0018400000127984 */ /* 0x000fe20000000800 */
[----:B------:R-:W-:-:S03]  /*12b0*/  VIADDMNMX R28, R28, R7, R4, PT ;  /* 0x000000071c1c7246 */ /* 0x000fc60003800104 */
[----:B------:R-:W-:Y:S01]  /*12c0*/  LDS R19, [R0+0x1800] ;  /* 0x0018000000137984 */ /* 0x000fe20000000800 */
[----:B-----5:R-:W-:-:S03]  /*12d0*/  VIADDMNMX R12, R17, R12, R28, PT ;  /* 0x0000000c110c7246 */ /* 0x020fc6000380011c */
[----:B------:R-:W4:Y:S01]  /*12e0*/  LDS.128 R4, [R2+0x180] ;  /* 0x0001800002047984 */ /* 0x000f220000000c00 */
[----:B------:R-:W-:-:S03]  /*12f0*/  VIADDMNMX R12, R16, R13, R12, PT ;  /* 0x0000000d100c7246 */ /* 0x000fc6000380010c */
[----:B------:R-:W5:Y:S01]  /*1300*/  LDS R17, [R0+0x1880] ;  /* 0x0018800000117984 */ /* 0x000f620000000800 */
[----:B0-----:R-:W-:-:S03]  /*1310*/  VIADDMNMX R3, R3, R14, R12, PT ;  /* 0x0000000e03037246 */ /* 0x001fc6000380010c */
[----:B------:R-:W0:Y:S01]  /*1320*/  LDS R28, [R0+0x18c0] ;  /* 0x0018c000001c7984 */ /* 0x000e220000000800 */
[----:B------:R-:W-:-:S03]  /*1330*/  VIADDMNMX R3, R22, R15, R3, PT ;  /* 0x0000000f16037246 */ /* 0x000fc60003800103 */
[----:B------:R-:W-:Y:S04]  /*1340*/  LDS R25, [R0+0x1900] ;  /* 0x0019000000197984 */ /* 0x000fe80000000800 */
[----:B------:R-:W0:Y:S01]  /*1350*/  LDS.128 R12, [R2+0x190] ;  /* 0x00019000020c7984 */ /* 0x000e220000000c00 */
[----:B-1----:R-:W-:-:S03]  /*1360*/  VIADDMNMX R3, R21, R8, R3, PT ;  /* 0x0000000815037246 */ /* 0x002fc60003800103 */
[----:B------:R-:W1:Y:S01]  /*1370*/  LDS R16, [R0+0x1940] ;  /* 0x0019400000107984 */ /* 0x000e620000000800 */
[----:B------:R-:W-:-:S03]  /*1380*/  VIADDMNMX R9, R20, R9, R3, PT ;  /* 0x0000000914097246 */ /* 0x000fc60003800103 */
[----:B------:R-:W-:Y:S01]  /*1390*/  LDS R21, [R0+0x1a80] ;  /* 0x001a800000157984 */ /* 0x000fe20000000800 */
[----:B--2---:R-:W-:-:S03]  /*13a0*/  VIADDMNMX R9, R23, R10, R9, PT ;  /* 0x0000000a17097246 */ /* 0x004fc60003800109 */
[----:B------:R-:W2:Y:S01]  /*13b0*/  LDS R3, [R0+0x1980] ;  /* 0x0019800000037984 */ /* 0x000ea20000000800 */
[----:B---3--:R-:W-:-:S03]  /*13c0*/  VIADDMNMX R9, R24, R11, R9, PT ;  /* 0x0000000b18097246 */ /* 0x008fc60003800109 */
[----:B------:R-:W3:Y:S04]  /*13d0*/  LDS R20, [R0+0x19c0] ;  /* 0x0019c00000147984 */ /* 0x000ee80000000800 */
[----:B------:R-:W-:Y:S01]  /*13e0*/  LDS R24, [R0+0x1ac0] ;  /* 0x001ac00000187984 */ /* 0x000fe20000000800 */
[----:B----4-:R-:W-:-:S03]  /*13f0*/  VIADDMNMX R4, R19, R4, R9, PT ;  /* 0x0000000413047246 */ /* 0x010fc60003800109 */
[----:B------:R-:W-:Y:S01]  /*1400*/  LDS R22, [R0+0x1b40] ;  /* 0x001b400000167984 */ /* 0x000fe20000000800 */
[----:B------:R-:W-:-:S03]  /*1410*/  VIADDMNMX R4, R18, R5, R4, PT ;  /* 0x0000000512047246 */ /* 0x000fc60003800104 */
[----:B------:R-:W-:Y:S01]  /*1420*/  LDS.128 R8, [R2+0x1a0] ;  /* 0x0001a00002087984 */ /* 0x000fe20000000c00 */
[----:B-----5:R-:W-:-:S03]  /*1430*/  VIADDMNMX R4, R17, R6, R4, PT ;  /* 0x0000000611047246 */ /* 0x020fc60003800104 */
[----:B------:R-:W4:Y:S01]  /*1440*/  LDS R19, [R0+0x1a00] ;  /* 0x001a000000137984 */ /* 0x000f220000000800 */
[----:B0-----:R-:W-:-:S03]  /*1450*/  VIADDMNMX R4, R28, R7, R4, PT ;  /* 0x000000071c047246 */ /* 0x001fc60003800104 */
[----:B------:R-:W0:Y:S01]  /*1460*/  LDS R18, [R0+0x1a40] ;  /* 0x001a400000127984 */ /* 0x000e220000000800 */
[----:B------:R-:W-:-:S03]  /*1470*/  VIADDMNMX R12, R25, R12, R4, PT ;  /* 0x0000000c190c7246 */ /* 0x000fc60003800104 */
[----:B------:R-:W-:Y:S01]  /*1480*/  LDS R17, [R0+0x1b00] ;  /* 0x001b000000117984 */ /* 0x000fe20000000800 */
[----:B-1----:R-:W-:-:S03]  /*1490*/  VIADDMNMX R12, R16, R13, R12, PT ;  /* 0x0000000d100c7246 */ /* 0x002fc6000380010c */
[----:B------:R-:W1:Y:S04]  /*14a0*/  LDS.128 R4, [R2+0x1b0] ;  /* 0x0001b00002047984 */ /* 0x000e680000000c00 */
[----:B------:R-:W5:Y:S01]  /*14b0*/  LDS R23, [R0+0x1b80] ;  /* 0x001b800000177984 */ /* 0x000f620000000800 */
[----:B--2---:R-:W-:-:S03]  /*14c0*/  VIADDMNMX R3, R3, R14, R12, PT ;  /* 0x0000000e03037246 */ /* 0x004fc6000380010c */
[----:B------:R-:W2:Y:S01]  /*14d0*/  LDS R28, [R0+0x1bc0] ;  /* 0x001bc000001c7984 */ /* 0x000ea20000000800 */
[----:B---3--:R-:W-:-:S03]  /*14e0*/  VIADDMNMX R3, R20, R15, R3, PT ;  /* 0x0000000f14037246 */ /* 0x008fc60003800103 */
[----:B------:R-:W-:Y:S04]  /*14f0*/  LDS R25, [R0+0x1c00] ;  /* 0x001c000000197984 */ /* 0x000fe80000000800 */
[----:B------:R-:W3:Y:S04]  /*1500*/  LDS.128 R12, [R2+0x1c0] ;  /* 0x0001c000020c7984 */ /* 0x000ee80000000c00 */
[----:B------:R-:W3:Y:S04]  /*1510*/  LDS R16, [R0+0x1c40] ;  /* 0x001c400000107984 */ /* 0x000ee80000000800 */
[----:B------:R-:W-:Y:S01]  /*1520*/  LDS R20, [R0+0x1cc0] ;  /* 0x001cc00000147984 */ /* 0x000fe20000000800 */
[----:B----4-:R-:W-:-:S03]  /*1530*/  VIADDMNMX R3, R19, R8, R3, PT ;  /* 0x0000000813037246 */ /* 0x010fc60003800103 */
[----:B------:R-:W4:Y:S01]  /*1540*/  LDS R19, [R0+0x1c80] ;  /* 0x001c800000137984 */ /* 0x000f220000000800 */
[----:B0-----:R-:W-:-:S03]  /*1550*/  VIADDMNMX R3, R18, R9, R3, PT ;  /* 0x0000000912037246 */ /* 0x001fc60003800103 */
[----:B------:R-:W-:Y:S01]  /*1560*/  LDS R18, [R0+0x1d40] ;  /* 0x001d400000127984 */ /* 0x000fe20000000800 */
[----:B------:R-:W-:-:S03]  /*1570*/  VIADDMNMX R3, R21, R10, R3, PT ;  /* 0x0000000a15037246 */ /* 0x000fc60003800103 */
[----:B------:R-:W-:Y:S01]  /*1580*/  LDS R21, [R0+0x1e00] ;  /* 0x001e000000157984 */ /* 0x000fe20000000800 */
[----:B------:R-:W-:-:S03]  /*1590*/  VIADDMNMX R24, R24, R11, R3, PT ;  /* 0x0000000b18187246 */ /* 0x000fc60003800103 */
[----:B------:R-:W-:Y:S01]  /*15a0*/  LDS R3, [R0+0x1d00] ;  /* 0x001d000000037984 */ /* 0x000fe20000000800 */
[----:B-1----:R-:W-:-:S03]  /*15b0*/  VIADDMNMX R4, R17, R4, R24, PT ;  /* 0x0000000411047246 */ /* 0x002fc60003800118 */
[----:B------:R-:W0:Y:S01]  /*15c0*/  LDS.128 R8, [R2+0x1d0] ;  /* 0x0001d00002087984 */ /* 0x000e220000000c00 */
[----:B------:R-:W-:-:S03]  /*15d0*/  VIADDMNMX R4, R22, R5, R4, PT ;  /* 0x0000000516047246 */ /* 0x000fc60003800104 */
[----:B------:R-:W1:Y:S01]  /*15e0*/  LDS R17, [R0+0x1d80] ;  /* 0x001d800000117984 */ /* 0x000e620000000800 */
[----:B-----5:R-:W-:-:S03]  /*15f0*/  VIADDMNMX R4, R23, R6, R4, PT ;  /* 0x0000000617047246 */ /* 0x020fc60003800104 */
[----:B------:R-:W5:Y:S01]  /*1600*/  LDS R24, [R0+0x1dc0] ;  /* 0x001dc00000187984 */ /* 0x000f620000000800 */
[----:B--2---:R-:W-:-:S03]  /*1610*/  VIADDMNMX R4, R28, R7, R4, PT ;  /* 0x000000071c047246 */ /* 0x004fc60003800104 */
[----:B------:R-:W-:Y:S01]  /*1620*/  LDS R22, [R0+0x1e40] ;  /* 0x001e400000167984 */ /* 0x000fe20000000800 */
[----:B---3--:R-:W-:-:S03]  /*1630*/  VIADDMNMX R12, R25, R12, R4, PT ;  /* 0x0000000c190c7246 */ /* 0x008fc60003800104 */
[----:B------:R-:W2:Y:S01]  /*1640*/  LDS.128 R4, [R2+0x1e0] ;  /* 0x0001e00002047984 */ /* 0x000ea20000000c00 */
[----:B------:R-:W-:-:S03]  /*1650*/  VIADDMNMX R12, R16, R13, R12, PT ;  /* 0x0000000d100c7246 */ /* 0x000fc6000380010c */
[----:B------:R-:W3:Y:S01]  /*1660*/  LDS R23, [R0+0x1e80] ;  /* 0x001e800000177984 */ /* 0x000ee20000000800 */
[----:B----4-:R-:W-:-:S03]  /*1670*/  VIADDMNMX R12, R19, R14, R12, PT ;  /* 0x0000000e130c7246 */ /* 0x010fc6000380010c */
[----:B------:R-:W4:Y:S01]  /*1680*/  LDS R28, [R0+0x1ec0] ;  /* 0x001ec000001c7984 */ /* 0x000f220000000800 */
[----:B------:R-:W-:-:S03]  /*1690*/  VIADDMNMX R20, R20, R15, R12, PT ;  /* 0x0000000f14147246 */ /* 0x000fc6000380010c */
[----:B------:R-:W-:Y:S04]  /*16a0*/  LDS R19, [R0+0x1f00] ;  /* 0x001f000000137984 */ /* 0x000fe80000000800 */
[----:B------:R-:W4:Y:S04]  /*16b0*/  LDS.128 R12, [R2+0x1f0] ;  /* 0x0001f000020c7984 */ /* 0x000f280000000c00 */
[----:B------:R-:W4:Y:S01]  /*16c0*/  LDS R16, [R0+0x1f40] ;  /* 0x001f400000107984 */ /* 0x000f220000000800 */
[----:B0-----:R-:W-:-:S03]  /*16d0*/  VIADDMNMX R3, R3, R8, R20, PT ;  /* 0x0000000803037246 */ /* 0x001fc60003800114 */
[----:B------:R-:W-:Y:S01]  /*16e0*/  LDS R25, [R0+0x2000] ;  /* 0x0020000000197984 */ /* 0x000fe20000000800 */
[----:B------:R-:W-:-:S03]  /*16f0*/  VIADDMNMX R9, R18, R9, R3, PT ;  /* 0x0000000912097246 */ /* 0x000fc60003800103 */
[----:B------:R-:W-:Y:S01]  /*1700*/  LDS R20, [R0+0x1fc0] ;  /* 0x001fc00000147984 */ /* 0x000fe20000000800 */
[----:B-1----:R-:W-:-:S03]  /*1710*/  VIADDMNMX R9, R17, R10, R9, PT ;  /* 0x0000000a11097246 */ /* 0x002fc60003800109 */
[----:B------:R-:W0:Y:S01]  /*1720*/  LDS R3, [R0+0x1f80] ;  /* 0x001f800000037984 */ /* 0x000e220000000800 */
[----:B-----5:R-:W-:-:S03]  /*1730*/  VIADDMNMX R24, R24, R11, R9, PT ;  /* 0x0000000b18187246 */ /* 0x020fc60003800109 */
[----:B------:R-:W-:Y:S01]  /*1740*/  LDS R18, [R0+0x2040] ;  /* 0x0020400000127984 */ /* 0x000fe20000000800 */
[----:B--2---:R-:W-:-:S03]  /*1750*/  VIADDMNMX R4, R21, R4, R24, PT ;  /* 0x0000000415047246 */ /* 0x004fc60003800118 */
[----:B------:R-:W1:Y:S01]  /*1760*/  LDS.128 R8, [R2+0x200] ;  /* 0x0002000002087984 */ /* 0x000e620000000c00 */
[----:B------:R-:W-:-:S03]  /*1770*/  VIADDMNMX R4, R22, R5, R4, PT ;  /* 0x0000000516047246 */ /* 0x000fc60003800104 */
[----:B------:R-:W2:Y:S01]  /*1780*/  LDS R17, [R0+0x2080] ;  /* 0x0020800000117984 */ /* 0x000ea20000000800 */
[----:B---3--:R-:W-:-:S03]  /*1790*/  VIADDMNMX R4, R23, R6, R4, PT ;  /* 0x0000000617047246 */ /* 0x008fc60003800104 */
[----:B------:R-:W3:Y:S01]  /*17a0*/  LDS R22, [R0+0x20c0] ;  /* 0x0020c00000167984 */ /* 0x000ee20000000800 */
[----:B----4-:R-:W-:-:S03]  /*17b0*/  VIADDMNMX R4, R28, R7, R4, PT ;  /* 0x000000071c047246 */ /* 0x010fc60003800104 */
[----:B------:R-:W-:Y:S01]  /*17c0*/  LDS R21, [R0+0x2180] ;  /* 0x0021800000157984 */ /* 0x000fe20000000800 */
[----:B------:R-:W-:-:S03]  /*17d0*/  VIADDMNMX R12, R19, R12, R4, PT ;  /* 0x0000000c130c7246 */ /* 0x000fc60003800104 */
[----:B------:R-:W-:Y:S01]  /*17e0*/  LDS R24, [R0+0x21c0] ;  /* 0x0021c00000187984 */ /* 0x000fe20000000800 */
[----:B------:R-:W-:-:S03]  /*17f0*/  VIADDMNMX R12, R16, R13, R12, PT ;  /* 0x0000000d100c7246 */ /* 0x000fc6000380010c */
[----:B------:R-:W-:Y:S04]  /*1800*/  LDS.128 R4, [R2+0x210] ;  /* 0x0002100002047984 */ /* 0x000fe80000000c00 */
[----:B------:R-:W4:Y:S04]  /*1810*/  LDS R19, [R0+0x2100] ;  /* 0x0021000000137984 */ /* 0x000f280000000800 */
[----:B------:R-:W5:Y:S01]  /*1820*/  LDS R16, [R0+0x2140] ;  /* 0x0021400000107984 */ /* 0x000f620000000800 */
[----:B0-----:R-:W-:-:S03]  /*1830*/  VIADDMNMX R3, R3, R14, R12, PT ;  /* 0x0000000e03037246 */ /* 0x001fc6000380010c */
[----:B------:R-:W-:Y:S01]  /*1840*/  LDS R23, [R0+0x2280] ;  /* 0x0022800000177984 */ /* 0x000fe20000000800 */
[----:B------:R-:W-:-:S03]  /*1850*/  VIADDMNMX R3, R20, R15, R3, PT ;  /* 0x0000000f14037246 */ /* 0x000fc60003800103 */
[----:B------:R-:W-:Y:S01]  /*1860*/  LDS R28, [R0+0x22c0] ;  /* 0x0022c000001c7984 */ /* 0x000fe20000000800 */
[----:B-1----:R-:W-:-:S03]  /*1870*/  VIADDMNMX R8, R25, R8, R3, PT ;  /* 0x0000000819087246 */ /* 0x002fc60003800103 */
[----:B------:R-:W-:Y:S01]  /*1880*/  LDS.128 R12, [R2+0x220] ;  /* 0x00022000020c7984 */ /* 0x000fe20000000c00 */
[----:B------:R-:W-:-:S03]  /*1890*/  VIADDMNMX R8, R18, R9, R8, PT ;  /* 0x0000000912087246 */ /* 0x000fc60003800108 */
[----:B------:R-:W0:Y:S01]  /*18a0*/  LDS R3, [R0+0x2200] ;  /* 0x0022000000037984 */ /* 0x000e220000000800 */
[----:B--2---:R-:W-:-:S03]  /*18b0*/  VIADDMNMX R8, R17, R10, R8, PT ;  /* 0x0000000a11087246 */ /* 0x004fc60003800108 */
[----:B------:R-:W1:Y:S01]  /*18c0*/  LDS R20, [R0+0x2240] ;  /* 0x0022400000147984 */ /* 0x000e620000000800 */
[----:B---3--:R-:W-:-:S03]  /*18d0*/  VIADDMNMX R22, R22, R11, R8, PT ;  /* 0x0000000b16167246 */ /* 0x008fc60003800108 */
[----:B------:R-:W-:Y:S04]  /*18e0*/  LDS R25, [R0+0x2300] ;  /* 0x0023000000197984 */ /* 0x000fe80000000800 */
[----:B------:R-:W2:Y:S04]  /*18f0*/  LDS.128 R8, [R2+0x230] ;  /* 0x0002300002087984 */ /* 0x000ea80000000c00 */
[----:B------:R-:W3:Y:S01]  /*1900*/  LDS R18, [R0+0x2340] ;  /* 0x0023400000127984 */ /* 0x000ee20000000800 */
[----:B----4-:R-:W-:-:S03]  /*1910*/  VIADDMNMX R4, R19, R4, R22, PT ;  /* 0x0000000413047246 */ /* 0x010fc60003800116 */
[----:B------:R-:W-:Y:S01]  /*1920*/  LDS R17, [R0+0x2400] ;  /* 0x0024000000117984 */ /* 0x000fe20000000800 */
[----:B-----5:R-:W-:-:S03]  /*1930*/  VIADDMNMX R4, R16, R5, R4, PT ;  /* 0x0000000510047246 */ /* 0x020fc60003800104 */
[----:B------:R-:W4:Y:S01]  /*1940*/  LDS R19, [R0+0x2380] ;  /* 0x0023800000137984 */ /* 0x000f220000000800 */
[----:B------:R-:W-:-:S03]  /*1950*/  VIADDMNMX R4, R21, R6, R4, PT ;  /* 0x0000000615047246 */ /* 0x000fc60003800104 */
[----:B------:R-:W5:Y:S01]  /*1960*/  LDS R22, [R0+0x23c0] ;  /* 0x0023c00000167984 */ /* 0x000f620000000800 */
[----:B------:R-:W-:-:S03]  /*1970*/  VIADDMNMX R24, R24, R7, R4, PT ;  /* 0x0000000718187246 */ /* 0x000fc60003800104 */
[----:B------:R-:W-:Y:S04]  /*1980*/  LDS R16, [R0+0x2440] ;  /* 0x0024400000107984 */ /* 0x000fe80000000800 */
[----:B------:R-:W5:Y:S01]  /*1990*/  LDS.128 R4, [R2+0x240] ;  /* 0x0002400002047984 */ /* 0x000f620000000c00 */
[----:B0-----:R-:W-:-:S03]  /*19a0*/  VIADDMNMX R3, R3, R12, R24, PT ;  /* 0x0000000c03037246 */ /* 0x001fc60003800118 */
[----:B------:R-:W-:Y:S01]  /*19b0*/  LDS R21, [R0+0x2500] ;  /* 0x0025000000157984 */ /* 0x000fe20000000800 */
[----:B-1----:R-:W-:-:S03]  /*19c0*/  VIADDMNMX R13, R20, R13, R3, PT ;  /* 0x0000000d140d7246 */ /* 0x002fc60003800103 */
[----:B------:R-:W-:Y:S01]  /*19d0*/  LDS R24, [R0+0x24c0] ;  /* 0x0024c00000187984 */ /* 0x000fe20000000800 */
[----:B------:R-:W-:-:S03]  /*19e0*/  VIADDMNMX R13, R23, R14, R13, PT ;  /* 0x0000000e170d7246 */ /* 0x000fc6000380010d */
[----:B------:R-:W0:Y:S01]  /*19f0*/  LDS R3, [R0+0x2480] ;  /* 0x0024800000037984 */ /* 0x000e220000000800 */
[----:B------:R-:W-:-:S03]  /*1a00*/  VIADDMNMX R13, R28, R15, R13, PT ;  /* 0x0000000f1c0d7246 */ /* 0x000fc6000380010d */
[----:B------:R-:W-:Y:S01]  /*1a10*/  LDS R20, [R0+0x2540] ;  /* 0x0025400000147984 */ /* 0x000fe20000000800 */
[----:B--2---:R-:W-:-:S03]  /*1a20*/  VIADDMNMX R8, R25, R8, R13, PT ;  /* 0x0000000819087246 */ /* 0x004fc6000380010d */
[----:B------:R-:W-:Y:S01]  /*1a30*/  LDS R23, [R0+0x2580] ;  /* 0x0025800000177984 */ /* 0x000fe20000000800 */
[----:B---3--:R-:W-:-:S03]  /*1a40*/  VIADDMNMX R8, R18, R9, R8, PT ;  /* 0x0000000912087246 */ /* 0x008fc60003800108 */
[----:B------:R-:W1:Y:S01]  /*1a50*/  LDS.128 R12, [R2+0x250] ;  /* 0x00025000020c7984 */ /* 0x000e620000000c00 */
[----:B----4-:R-:W-:-:S03]  /*1a60*/  VIADDMNMX R8, R19, R10, R8, PT ;  /* 0x0000000a13087246 */ /* 0x010fc60003800108 */
[----:B------:R-:W2:Y:S01]  /*1a70*/  LDS R28, [R0+0x25c0] ;  /* 0x0025c000001c7984 */ /* 0x000ea20000000800 */
[----:B-----5:R-:W-:-:S03]  /*1a80*/  VIADDMNMX R22, R22, R11, R8, PT ;  /* 0x0000000b16167246 */ /* 0x020fc60003800108 */
[----:B------:R-:W-:Y:S04]  /*1a90*/  LDS R19, [R0+0x2600] ;  /* 0x0026000000137984 */ /* 0x000fe80000000800 */
[----:B------:R-:W3:Y:S01]  /*1aa0*/  LDS.128 R8, [R2+0x260] ;  /* 0x0002600002087984 */ /* 0x000ee20000000c00 */
[----:B------:R-:W-:-:S03]  /*1ab0*/  VIADDMNMX R4, R17, R4, R22, PT ;  /* 0x0000000411047246 */ /* 0x000fc60003800116 */
[----:B------:R-:W4:Y:S01]  /*1ac0*/  LDS R18, [R0+0x2640] ;  /* 0x0026400000127984 */ /* 0x000f220000000800 */
[----:B------:R-:W-:-:S03]  /*1ad0*/  VIADDMNMX R4, R16, R5, R4, PT ;  /* 0x0000000510047246 */ /* 0x000fc60003800104 */
[----:B------:R-:W5:Y:S04]  /*1ae0*/  LDS R17, [R0+0x2680] ;  /* 0x0026800000117984 */ /* 0x000f680000000800 */
[----:B------:R-:W5:Y:S01]  /*1af0*/  LDS R22, [R0+0x26c0] ;  /* 0x0026c00000167984 */ /* 0x000f620000000800 */
[----:B0-----:R-:W-:-:S03]  /*1b00*/  VIADDMNMX R3, R3, R6, R4, PT ;  /* 0x0000000603037246 */ /* 0x001fc60003800104 */
[----:B------:R-:W-:Y:S01]  /*1b10*/  LDS R25, [R0+0x2700] ;  /* 0x0027000000197984 */ /* 0x000fe20000000800 */
[----:B------:R-:W-:-:S03]  /*1b20*/  VIADDMNMX R3, R24, R7, R3, PT ;  /* 0x0000000718037246 */ /* 0x000fc60003800103 */
[----:B------:R-:W-:Y:S04]  /*1b30*/  LDS R16, [R0+0x2740] ;  /* 0x0027400000107984 */ /* 0x000fe80000000800 */
[----:B------:R-:W0:Y:S01]  /*1b40*/  LDS.128 R4, [R2+0x270] ;  /* 0x0002700002047984 */ /* 0x000e220000000c00 */
[----:B-1----:R-:W-:-:S03]  /*1b50*/  VIADDMNMX R3, R21, R12, R3, PT ;  /* 0x0000000c15037246 */ /* 0x002fc60003800103 */
[----:B------:R-:W-:Y:S01]  /*1b60*/  LDS R24, [R0+0x28c0] ;  /* 0x0028c00000187984 */ /* 0x000fe20000000800 */
[----:B------:R-:W-:-:S03]  /*1b70*/  VIADDMNMX R13, R20, R13, R3, PT ;  /* 0x0000000d140d7246 */ /* 0x000fc60003800103 */
[----:B------:R-:W-:Y:S01]  /*1b80*/  LDS R21, [R0+0x2880] ;  /* 0x0028800000157984 */ /* 0x000fe20000000800 */
[----:B------:R-:W-:-:S03]  /*1b90*/  VIADDMNMX R13, R23, R14, R13, PT ;  /* 0x0000000e170d7246 */ /* 0x000fc6000380010d */
[----:B------:R-:W1:Y:S01]  /*1ba0*/  LDS R3, [R0+0x2780] ;  /* 0x0027800000037984 */ /* 0x000e620000000800 */
[----:B--2---:R-:W-:-:S03]  /*1bb0*/  VIADDMNMX R13, R28, R15, R13, PT ;  /* 0x0000000f1c0d7246 */ /* 0x004fc6000380010d */
[----:B------:R-:W2:Y:S01]  /*1bc0*/  LDS R20, [R0+0x27c0] ;  /* 0x0027c00000147984 */ /* 0x000ea20000000800 */
[----:B---3--:R-:W-:-:S03]  /*1bd0*/  VIADDMNMX R8, R19, R8, R13, PT ;  /* 0x0000000813087246 */ /* 0x008fc6000380010d */
[----:B------:R-:W-:Y:S01]  /*1be0*/  LDS R23, [R0+0x2980] ;  /* 0x0029800000177984 */ /* 0x000fe20000000800 */
[----:B----4-:R-:W-:-:S03]  /*1bf0*/  VIADDMNMX R8, R18, R9, R8, PT ;  /* 0x0000000912087246 */ /* 0x010fc60003800108 */
[----:B------:R-:W-:Y:S01]  /*1c00*/  LDS.128 R12, [R2+0x280] ;  /* 0x00028000020c7984 */ /* 0x000fe20000000c00 */
[----:B-----5:R-:W-:-:S03]  /*1c10*/  VIADDMNMX R8, R17, R10, R8, PT ;  /* 0x0000000a11087246 */ /* 0x020fc60003800108 */
[----:B------:R-:W3:Y:S01]  /*1c20*/  LDS R19, [R0+0x2800] ;  /* 0x0028000000137984 */ /* 0x000ee20000000800 */
[----:B------:R-:W-:-:S03]  /*1c30*/  VIADDMNMX R8, R22, R11, R8, PT ;  /* 0x0000000b16087246 */ /* 0x000fc60003800108 */
[----:B------:R-:W4:Y:S04]  /*1c40*/  LDS R18, [R0+0x2840] ;  /* 0x0028400000127984 */ /* 0x000f280000000800 */
[----:B------:R-:W-:Y:S01]  /*1c50*/  LDS R17, [R0+0x2900] ;  /* 0x0029000000117984 */ /* 0x000fe20000000800 */
[----:B0-----:R-:W-:-:S03]  /*1c60*/  VIADDMNMX R4, R25, R4, R8, PT ;  /* 0x0000000419047246 */ /* 0x001fc60003800108 */
[----:B------:R-:W-:Y:S01]  /*1c70*/  LDS R22, [R0+0x2940] ;  /* 0x0029400000167984 */ /* 0x000fe20000000800 */
[----:B------:R-:W-:-:S03]  /*1c80*/  VIADDMNMX R4, R16, R5, R4, PT ;  /* 0x0000000510047246 */ /* 0x000fc60003800104 */
[----:B------:R-:W0:Y:S04]  /*1c90*/  LDS.128 R8, [R2+0x290] ;  /* 0x0002900002087984 */ /* 0x000e280000000c00 */
[----:B------:R-:W5:Y:S01]  /*1ca0*/  LDS R28, [R0+0x29c0] ;  /* 0x0029c000001c7984 */ /* 0x000f620000000800 */
[----:B-1----:R-:W-:-:S03]  /*1cb0*/  VIADDMNMX R3, R3, R6, R4, PT ;  /* 0x0000000603037246 */ /* 0x002fc60003800104 */
[----:B------:R-:W-:Y:S01]  /*1cc0*/  LDS R25, [R0+0x2a00] ;  /* 0x002a000000197984 */ /* 0x000fe20000000800 */
[----:B--2---:R-:W-:-:S03]  /*1cd0*/  VIADDMNMX R3, R20, R7, R3, PT ;  /* 0x0000000714037246 */ /* 0x004fc60003800103 */
[----:B------:R-:W-:Y:S04]  /*1ce0*/  LDS R16, [R0+0x2a40] ;  /* 0x002a400000107984 */ /* 0x000fe80000000800 */
[----:B------:R-:W1:Y:S04]  /*1cf0*/  LDS.128 R4, [R2+0x2a0] ;  /* 0x0002a00002047984 */ /* 0x000e680000000c00 */
[----:B------:R-:W-:Y:S01]  /*1d00*/  LDS R20, [R0+0x2ac0] ;  /* 0x002ac00000147984 */ /* 0x000fe20000000800 */
[----:B---3--:R-:W-:-:S03]  /*1d10*/  VIADDMNMX R3, R19, R12, R3, PT ;  /* 0x0000000c13037246 */ /* 0x008fc60003800103 */
[----:B------:R-:W2:Y:S01]  /*1d20*/  LDS R19, [R0+0x2a80] ;  /* 0x002a800000137984 */ /* 0x000ea20000000800 */
[----:B----4-:R-:W-:-:S03]  /*1d30*/  VIADDMNMX R3, R18, R13, R3, PT ;  /* 0x0000000d12037246 */ /* 0x010fc60003800103 */
[----:B------:R-:W-:Y:S01]  /*1d40*/  LDS R18, [R0+0x2b40] ;  /* 0x002b400000127984 */ /* 0x000fe20000000800 */
[----:B------:R-:W-:-:S03]  /*1d50*/  VIADDMNMX R3, R21, R14, R3, PT ;  /* 0x0000000e15037246 */ /* 0x000fc60003800103 */
[----:B------:R-:W-:Y:S01]  /*1d60*/  LDS R21, [R0+0x2c00] ;  /* 0x002c000000157984 */ /* 0x000fe20000000800 */
[----:B------:R-:W-:-:S03]  /*1d70*/  VIADDMNMX R24, R24, R15, R3, PT ;  /* 0x0000000f18187246 */ /* 0x000fc60003800103 */
[----:B------:R-:W-:Y:S01]  /*1d80*/  LDS R3, [R0+0x2b00] ;  /* 0x002b000000037984 */ /* 0x000fe20000000800 */
[----:B0-----:R-:W-:-:S03]  /*1d90*/  VIADDMNMX R8, R17, R8, R24, PT ;  /* 0x0000000811087246 */ /* 0x001fc60003800118 */
[----:B------:R-:W0:Y:S01]  /*1da0*/  LDS.128 R12, [R2+0x2b0] ;  /* 0x0002b000020c7984 */ /* 0x000e220000000c00 */
[----:B------:R-:W-:-:S03]  /*1db0*/  VIADDMNMX R8, R22, R9, R8, PT ;  /* 0x0000000916087246 */ /* 0x000fc60003800108 */
[----:B------:R-:W3:Y:S01]  /*1dc0*/  LDS R17, [R0+0x2b80] ;  /* 0x002b800000117984 */ /* 0x000ee20000000800 */
[----:B------:R-:W-:-:S03]  /*1dd0*/  VIADDMNMX R8, R23, R10, R8, PT ;  /* 0x0000000a17087246 */ /* 0x000fc60003800108 */
[----:B------:R-:W4:Y:S01]  /*1de0*/  LDS R24, [R0+0x2bc0] ;  /* 0x002bc00000187984 */ /* 0x000f220000000800 */
[----:B-----5:R-:W-:-:S03]  /*1df0*/  VIADDMNMX R8, R28, R11, R8, PT ;  /* 0x0000000b1c087246 */ /* 0x020fc60003800108 */
[----:B------:R-:W-:Y:S01]  /*1e00*/  LDS R22, [R0+0x2c40] ;  /* 0x002c400000167984 */ /* 0x000fe20000000800 */
[----:B-1----:R-:W-:-:S03]  /*1e10*/  VIADDMNMX R4, R25, R4, R8, PT ;  /* 0x0000000419047246 */ /* 0x002fc60003800108 */
[----:B------:R-:W-:Y:S01]  /*1e20*/  LDS R23, [R0+0x2c80] ;  /* 0x002c800000177984 */ /* 0x000fe20000000800 */
[----:B------:R-:W-:-:S03]  /*1e30*/  VIADDMNMX R4, R16, R5, R4, PT ;  /* 0x0000000510047246 */ /* 0x000fc60003800104 */
[----:B------:R-:W1:Y:S01]  /*1e40*/  LDS.128 R8, [R2+0x2c0] ;  /* 0x0002c00002087984 */ /* 0x000e620000000c00 */
[----:B--2---:R-:W-:-:S03]  /*1e50*/  VIADDMNMX R4, R19, R6, R4, PT ;  /* 0x0000000613047246 */ /* 0x004fc60003800104 */
[----:B------:R-:W2:Y:S01]  /*1e60*/  LDS R28, [R0+0x2cc0] ;  /* 0x002cc000001c7984 */ /* 0x000ea20000000800 */
[----:B------:R-:W-:-:S03]  /*1e70*/  VIADDMNMX R20, R20, R7, R4, PT ;  /* 0x0000000714147246 */ /* 0x000fc60003800104 */
[----:B------:R-:W-:Y:S04]  /*1e80*/  LDS R19, [R0+0x2d00] ;  /* 0x002d000000137984 */ /* 0x000fe80000000800 */
[----:B------:R-:W5:Y:S04]  /*1e90*/  LDS.128 R4, [R2+0x2d0] ;  /* 0x0002d00002047984 */ /* 0x000f680000000c00 */
[----:B------:R-:W5:Y:S01]  /*1ea0*/  LDS R16, [R0+0x2d40] ;  /* 0x002d400000107984 */ /* 0x000f620000000800 */
[----:B0-----:R-:W-:-:S03]  /*1eb0*/  VIADDMNMX R3, R3, R12, R20, PT ;  /* 0x0000000c03037246 */ /* 0x001fc60003800114 */
[----:B------:R-:W-:Y:S01]  /*1ec0*/  LDS R25, [R0+0x2e00] ;  /* 0x002e000000197984 */ /* 0x000fe20000000800 */
[----:B------:R-:W-:-:S03]  /*1ed0*/  VIADDMNMX R13, R18, R13, R3, PT ;  /* 0x0000000d120d7246 */ /* 0x000fc60003800103 */
[----:B------:R-:W-:Y:S01]  /*1ee0*/  LDS R20, [R0+0x2dc0] ;  /* 0x002dc00000147984 */ /* 0x000fe20000000800 */
[----:B---3--:R-:W-:-:S03]  /*1ef0*/  VIADDMNMX R13, R17, R14, R13, PT ;  /* 0x0000000e110d7246 */ /* 0x008fc6000380010d */
[----:B------:R-:W0:Y:S01]  /*1f00*/  LDS R3, [R0+0x2d80] ;  /* 0x002d800000037984 */ /* 0x000e220000000800 */
[----:B----4-:R-:W-:-:S03]  /*1f10*/  VIADDMNMX R24, R24, R15, R13, PT ;  /* 0x0000000f18187246 */ /* 0x010fc6000380010d */
[----:B------:R-:W-:Y:S04]  /*1f20*/  LDS R18, [R0+0x2e40] ;  /* 0x002e400000127984 */ /* 0x000fe80000000800 */
[----:B------:R-:W3:Y:S01]  /*1f30*/  LDS.128 R12, [R2+0x2e0] ;  /* 0x0002e000020c7984 */ /* 0x000ee20000000c00 */
[----:B-1----:R-:W-:-:S03]  /*1f40*/  VIADDMNMX R8, R21, R8, R24, PT ;  /* 0x0000000815087246 */ /* 0x002fc60003800118 */
[----:B------:R-:W1:Y:S01]  /*1f50*/  LDS R17, [R0+0x2e80] ;  /* 0x002e800000117984 */ /* 0x000e620000000800 */
[----:B------:R-:W-:-:S03]  /*1f60*/  VIADDMNMX R8, R22, R9, R8, PT ;  /* 0x0000000916087246 */ /* 0x000fc60003800108 */
[----:B------:R-:W-:Y:S01]  /*1f70*/  LDS R21, [R0+0x2f80] ;  /* 0x002f800000157984 */ /* 0x000fe20000000800 */
[----:B------:R-:W-:-:S03]  /*1f80*/  VIADDMNMX R8, R23, R10, R8, PT ;  /* 0x0000000a17087246 */ /* 0x000fc60003800108 */
[----:B------:R-:W4:Y:S01]  /*1f90*/  LDS R22, [R0+0x2ec0] ;  /* 0x002ec00000167984 */ /* 0x000f220000000800 */
[----:B--2---:R-:W-:-:S03]  /*1fa0*/  VIADDMNMX R8, R28, R11, R8, PT ;  /* 0x0000000b1c087246 */ /* 0x004fc60003800108 */
[----:B------:R-:W-:Y:S01]  /*1fb0*/  LDS R24, [R0+0x2fc0] ;  /* 0x002fc00000187984 */ /* 0x000fe20000000800 */
[----:B-----5:R-:W-:-:S03]  /*1fc0*/  VIADDMNMX R4, R19, R4, R8, PT ;  /* 0x0000000413047246 */ /* 0x020fc60003800108 */
[----:B------:R-:W-:Y:S01]  /*1fd0*/  LDS R23, [R0+0x3080] ;  /* 0x0030800000177984 */ /* 0x000fe20000000800 */
[----:B------:R-:W-:-:S03]  /*1fe0*/  VIADDMNMX R4, R16, R5, R4, PT ;  /* 0x0000000510047246 */ /* 0x000fc60003800104 */
[----:B------:R-:W-:Y:S04]  /*1ff0*/  LDS.128 R8, [R2+0x2f0] ;  /* 0x0002f00002087984 */ /* 0x000fe80000000c00 */
[----:B------:R-:W2:Y:S04]  /*2000*/  LDS R19, [R0+0x2f00] ;  /* 0x002f000000137984 */ /* 0x000ea80000000800 */
[----:B------:R-:W5:Y:S01]  /*2010*/  LDS R16, [R0+0x2f40] ;  /* 0x002f400000107984 */ /* 0x000f620000000800 */
[----:B0-----:R-:W-:-:S03]  /*2020*/  VIADDMNMX R3, R3, R6, R4, PT ;  /* 0x0000000603037246 */ /* 0x001fc60003800104 */
[----:B------:R-:W-:Y:S01]  /*2030*/  LDS R28, [R0+0x30c0] ;  /* 0x0030c000001c7984 */ /* 0x000fe20000000800 */
[----:B------:R-:W-:-:S03]  /*2040*/  VIADDMNMX R3, R20, R7, R3, PT ;  /* 0x0000000714037246 */ /* 0x000fc60003800103 */
[----:B------:R-:W-:Y:S01]  /*2050*/  LDS.128 R4, [R2+0x300] ;  /* 0x0003000002047984 */ /* 0x000fe20000000c00 */
[----:B---3--:R-:W-:-:S03]  /*2060*/  VIADDMNMX R12, R25, R12, R3, PT ;  /* 0x0000000c190c7246 */ /* 0x008fc60003800103 */
[----:B------:R-:W0:Y:S01]  /*2070*/  LDS R3, [R0+0x3000] ;  /* 0x0030000000037984 */ /* 0x000e220000000800 */
[----:B------:R-:W-:-:S03]  /*2080*/  VIADDMNMX R12, R18, R13, R12, PT ;  /* 0x0000000d120c7246 */ /* 0x000fc6000380010c */
[----:B------:R-:W3:Y:S01]  /*2090*/  LDS R20, [R0+0x3040] ;  /* 0x0030400000147984 */ /* 0x000ee20000000800 */
[----:B-1----:R-:W-:-:S03]  /*20a0*/  VIADDMNMX R12, R17, R14, R12, PT ;  /* 0x0000000e110c7246 */ /* 0x002fc6000380010c */
[----:B------:R-:W-:Y:S01]  /*20b0*/  LDS R25, [R0+0x3100] ;  /* 0x0031000000197984 */ /* 0x000fe20000000800 */
[----:B----4-:R-:W-:-:S03]  /*20c0*/  VIADDMNMX R22, R22, R15, R12, PT ;  /* 0x0000000f16167246 */ /* 0x010fc6000380010c */
[----:B------:R-:W1:Y:S04]  /*20d0*/  LDS.128 R12, [R2+0x310] ;  /* 0x00031000020c7984 */ /* 0x000e680000000c00 */
[----:B------:R-:W4:Y:S04]  /*20e0*/  LDS R18, [R0+0x3140] ;  /* 0x0031400000127984 */ /* 0x000f280000000800 */
[----:B------:R-:W-:Y:S01]  /*20f0*/  LDS R17, [R0+0x3200] ;  /* 0x0032000000117984 */ /* 0x000fe20000000800 */
[----:B--2---:R-:W-:-:S03]  /*2100*/  VIADDMNMX R8, R19, R8, R22, PT ;  /* 0x0000000813087246 */ /* 0x004fc60003800116 */
[----:B------:R-:W2:Y:S01]  /*2110*/  LDS R19, [R0+0x3180] ;  /* 0x0031800000137984 */ /* 0x000ea20000000800 */
[----:B-----5:R-:W-:-:S03]  /*2120*/  VIADDMNMX R8, R16, R9, R8, PT ;  /* 0x0000000910087246 */ /* 0x020fc60003800108 */
[----:B------:R-:W5:Y:S01]  /*2130*/  LDS R22, [R0+0x31c0] ;  /* 0x0031c00000167984 */ /* 0x000f620000000800 */
[----:B------:R-:W-:-:S03]  /*2140*/  VIADDMNMX R8, R21, R10, R8, PT ;  /* 0x0000000a15087246 */ /* 0x000fc60003800108 */
[----:B------:R-:W-:Y:S01]  /*2150*/  LDS R16, [R0+0x3240] ;  /* 0x0032400000107984 */ /* 0x000fe20000000800 */
[----:B------:R-:W-:-:S03]  /*2160*/  VIADDMNMX R24, R24, R11, R8, PT ;  /* 0x0000000b18187246 */ /* 0x000fc60003800108 */
[----:B------:R-:W5:Y:S01]  /*2170*/  LDS.128 R8, [R2+0x320] ;  /* 0x0003200002087984 */ /* 0x000f620000000c00 */
[----:B0-----:R-:W-:-:S03]  /*2180*/  VIADDMNMX R3, R3, R4, R24, PT ;  /* 0x0000000403037246 */ /* 0x001fc60003800118 */
[----:B------:R-:W-:Y:S01]  /*2190*/  LDS R24, [R0+0x32c0] ;  /* 0x0032c00000187984 */ /* 0x000fe20000000800 */
[----:B---3--:R-:W-:-:S03]  /*21a0*/  VIADDMNMX R5, R20, R5, R3, PT ;  /* 0x0000000514057246 */ /* 0x008fc60003800103 */
[----:B------:R-:W0:Y:S01]  /*21b0*/  LDS R3, [R0+0x3280] ;  /* 0x0032800000037984 */ /* 0x000e220000000800 */
[----:B------:R-:W-:-:S03]  /*21c0*/  VIADDMNMX R5, R23, R6, R5, PT ;  /* 0x0000000617057246 */ /* 0x000fc60003800105 */
[----:B------:R-:W-:Y:S01]  /*21d0*/  LDS R21, [R0+0x3300] ;  /* 0x0033000000157984 */ /* 0x000fe20000000800 */
[----:B------:R-:W-:-:S03]  /*21e0*/  VIADDMNMX R5, R28, R7, R5, PT ;  /* 0x000000071c057246 */ /* 0x000fc60003800105 */
[----:B------:R-:W-:Y:S01]  /*21f0*/  LDS R20, [R0+0x3340] ;  /* 0x0033400000147984 */ /* 0x000fe20000000800 */
[----:B-1----:R-:W-:-:S03]  /*2200*/  VIADDMNMX R12, R25, R12, R5, PT ;  /* 0x0000000c190c7246 */ /* 0x002fc60003800105 */
[----:B------:R-:W1:Y:S01]  /*2210*/  LDS.128 R4, [R2+0x330] ;  /* 0x0003300002047984 */ /* 0x000e620000000c00 */
[----:B----4-:R-:W-:-:S03]  /*2220*/  VIADDMNMX R12, R18, R13, R12, PT ;  /* 0x0000000d120c7246 */ /* 0x010fc6000380010c */
[----:B------:R-:W3:Y:S01]  /*2230*/  LDS R23, [R0+0x3380] ;  /* 0x0033800000177984 */ /* 0x000ee20000000800 */
[----:B--2---:R-:W-:-:S03]  /*2240*/  VIADDMNMX R12, R19, R14, R12, PT ;  /* 0x0000000e130c7246 */ /* 0x004fc6000380010c */
[----:B------:R-:W2:Y:S01]  /*2250*/  LDS R28, [R0+0x33c0] ;  /* 0x0033c000001c7984 */ /* 0x000ea20000000800 */
[----:B-----5:R-:W-:-:S03]  /*2260*/  VIADDMNMX R22, R22, R15, R12, PT ;  /* 0x0000000f16167246 */ /* 0x020fc6000380010c */
[----:B------:R-:W-:Y:S04]  /*2270*/  LDS R19, [R0+0x3400] ;  /* 0x0034000000137984 */ /* 0x000fe80000000800 */
[----:B------:R-:W4:Y:S01]  /*2280*/  LDS.128 R12, [R2+0x340] ;  /* 0x00034000020c7984 */ /* 0x000f220000000c00 */
[----:B------:R-:W-:-:S03]  /*2290*/  VIADDMNMX R8, R17, R8, R22, PT ;  /* 0x0000000811087246 */ /* 0x000fc60003800116 */
[----:B------:R-:W5:Y:S01]  /*22a0*/  LDS R18, [R0+0x3440] ;  /* 0x0034400000127984 */ /* 0x000f620000000800 */
        /* <DEDUP_REMOVED lines=11> */
[----:B---3--:R-:W-:-:S03]  /*2360*/  VIADDMNMX R5, R23, R6, R5, PT ;  /* 0x0000000617057246 */ /* 0x008fc60003800105 */
[----:B------:R-:W3:Y:S01]  /*2370*/  LDS R3, [R0+0x3580] ;  /* 0x0035800000037984 */ /* 0x000ee20000000800 */
[----:B--2---:R-:W-:-:S03]  /*2380*/  VIADDMNMX R5, R28, R7, R5, PT ;  /* 0x000000071c057246 */ /* 0x004fc60003800105 */
[----:B------:R-:W2:Y:S01]  /*2390*/  LDS R20, [R0+0x35c0] ;  /* 0x0035c00000147984 */ /* 0x000ea20000000800 */
[----:B----4-:R-:W-:-:S03]  /*23a0*/  VIADDMNMX R12, R19, R12, R5, PT ;  /* 0x0000000c130c7246 */ /* 0x010fc60003800105 */
[----:B------:R-:W-:Y:S01]  /*23b0*/  LDS R24, [R0+0x36c0] ;  /* 0x0036c00000187984 */ /* 0x000fe20000000800 */
[----:B-----5:R-:W-:-:S03]  /*23c0*/  VIADDMNMX R12, R18, R13, R12, PT ;  /* 0x0000000d120c7246 */ /* 0x020fc6000380010c */
[----:B------:R-:W-:Y:S01]  /*23d0*/  LDS.128 R4, [R2+0x360] ;  /* 0x0003600002047984 */ /* 0x000fe20000000c00 */
[----:B------:R-:W-:-:S03]  /*23e0*/  VIADDMNMX R12, R17, R14, R12, PT ;  /* 0x0000000e110c7246 */ /* 0x000fc6000380010c */
[----:B------:R-:W4:Y:S01]  /*23f0*/  LDS R19, [R0+0x3600] ;  /* 0x0036000000137984 */ /* 0x000f220000000800 */
[----:B0-----:R-:W-:-:S03]  /*2400*/  VIADDMNMX R12, R22, R15, R12, PT ;  /* 0x0000000f160c7246 */ /* 0x001fc6000380010c */
[----:B------:R-:W0:Y:S04]  /*2410*/  LDS R18, [R0+0x3640] ;  /* 0x0036400000127984 */ /* 0x000e280000000800 */
[----:B------:R-:W-:Y:S01]  /*2420*/  LDS R17, [R0+0x3700] ;  /* 0x0037000000117984 */ /* 0x000fe20000000800 */
[----:B------:R-:W-:-:S03]  /*2430*/  VIADDMNMX R8, R25, R8, R12, PT ;  /* 0x0000000819087246 */ /* 0x000fc6000380010c */
[----:B------:R-:W-:Y:S01]  /*2440*/  LDS R22, [R0+0x3740] ;  /* 0x0037400000167984 */ /* 0x000fe20000000800 */
[----:B-1----:R-:W-:-:S03]  /*2450*/  VIADDMNMX R8, R16, R9, R8, PT ;  /* 0x0000000910087246 */ /* 0x002fc60003800108 */
[----:B------:R-:W1:Y:S04]  /*2460*/  LDS.128 R12, [R2+0x370] ;  /* 0x00037000020c7984 */ /* 0x000e680000000c00 */
[----:B------:R-:W5:Y:S01]  /*2470*/  LDS R23, [R0+0x3780] ;  /* 0x0037800000177984 */ /* 0x000f620000000800 */
[----:B---3--:R-:W-:-:S03]  /*2480*/  VIADDMNMX R3, R3, R10, R8, PT ;  /* 0x0000000a03037246 */ /* 0x008fc60003800108 */
[----:B------:R-:W3:Y:S01]  /*2490*/  LDS R28, [R0+0x37c0] ;  /* 0x0037c000001c7984 */ /* 0x000ee20000000800 */
[----:B--2---:R-:W-:-:S03]  /*24a0*/  VIADDMNMX R3, R20, R11, R3, PT ;  /* 0x0000000b14037246 */ /* 0x004fc60003800103 */
[----:B------:R-:W-:Y:S04]  /*24b0*/  LDS R25, [R0+0x3800] ;  /* 0x0038000000197984 */ /* 0x000fe80000000800 */
[----:B------:R-:W2:Y:S04]  /*24c0*/  LDS.128 R8, [R2+0x380] ;  /* 0x0003800002087984 */ /* 0x000ea80000000c00 */
[----:B------:R-:W2:Y:S01]  /*24d0*/  LDS R16, [R0+0x3840] ;  /* 0x0038400000107984 */ /* 0x000ea20000000800 */
[----:B----4-:R-:W-:-:S03]  /*24e0*/  VIADDMNMX R3, R19, R4, R3, PT ;  /* 0x0000000413037246 */ /* 0x010fc60003800103 */
[----:B------:R-:W-:Y:S01]  /*24f0*/  LDS R20, [R0+0x38c0] ;  /* 0x0038c00000147984 */ /* 0x000fe20000000800 */
[----:B0-----:R-:W-:-:S03]  /*2500*/  VIADDMNMX R3, R18, R5, R3, PT ;  /* 0x0000000512037246 */ /* 0x001fc60003800103 */
[----:B------:R-:W0:Y:S01]  /*2510*/  LDS R19, [R0+0x3880] ;  /* 0x0038800000137984 */ /* 0x000e220000000800 */
[----:B------:R-:W-:-:S03]  /*2520*/  VIADDMNMX R3, R21, R6, R3, PT ;  /* 0x0000000615037246 */ /* 0x000fc60003800103 */
[----:B------:R-:W-:Y:S01]  /*2530*/  LDS R18, [R0+0x3940] ;  /* 0x0039400000127984 */ /* 0x000fe20000000800 */
[----:B------:R-:W-:-:S03]  /*2540*/  VIADDMNMX R24, R24, R7, R3, PT ;  /* 0x0000000718187246 */ /* 0x000fc60003800103 */
[----:B------:R-:W-:Y:S01]  /*2550*/  LDS R21, [R0+0x3a00] ;  /* 0x003a000000157984 */ /* 0x000fe20000000800 */
[----:B-1----:R-:W-:-:S03]  /*2560*/  VIADDMNMX R12, R17, R12, R24, PT ;  /* 0x0000000c110c7246 */ /* 0x002fc60003800118 */
[----:B------:R-:W-:Y:S01]  /*2570*/  LDS R3, [R0+0x3900] ;  /* 0x0039000000037984 */ /* 0x000fe20000000800 */
[----:B------:R-:W-:-:S03]  /*2580*/  VIADDMNMX R12, R22, R13, R12, PT ;  /* 0x0000000d160c7246 */ /* 0x000fc6000380010c */
[----:B------:R-:W1:Y:S01]  /*2590*/  LDS.128 R4, [R2+0x390] ;  /* 0x0003900002047984 */ /* 0x000e620000000c00 */
[----:B-----5:R-:W-:-:S03]  /*25a0*/  VIADDMNMX R12, R23, R14, R12, PT ;  /* 0x0000000e170c7246 */ /* 0x020fc6000380010c */
[----:B------:R-:W4:Y:S01]  /*25b0*/  LDS R17, [R0+0x3980] ;  /* 0x0039800000117984 */ /* 0x000f220000000800 */
[----:B---3--:R-:W-:-:S03]  /*25c0*/  VIADDMNMX R12, R28, R15, R12, PT ;  /* 0x0000000f1c0c7246 */ /* 0x008fc6000380010c */
[----:B------:R-:W3:Y:S01]  /*25d0*/  LDS R24, [R0+0x39c0] ;  /* 0x0039c00000187984 */ /* 0x000ee20000000800 */
[----:B--2---:R-:W-:-:S03]  /*25e0*/  VIADDMNMX R8, R25, R8, R12, PT ;  /* 0x0000000819087246 */ /* 0x004fc6000380010c */
[----:B------:R-:W-:Y:S01]  /*25f0*/  LDS R22, [R0+0x3a40] ;  /* 0x003a400000167984 */ /* 0x000fe20000000800 */
[----:B------:R-:W-:-:S03]  /*2600*/  VIADDMNMX R8, R16, R9, R8, PT ;  /* 0x0000000910087246 */ /* 0x000fc60003800108 */
[----:B------:R-:W2:Y:S04]  /*2610*/  LDS.128 R12, [R2+0x3a0] ;  /* 0x0003a000020c7984 */ /* 0x000ea80000000c00 */
[----:B------:R-:W5:Y:S01]  /*2620*/  LDS R23, [R0+0x3a80] ;  /* 0x003a800000177984 */ /* 0x000f620000000800 */
[----:B0-----:R-:W-:-:S03]  /*2630*/  VIADDMNMX R8, R19, R10, R8, PT ;  /* 0x0000000a13087246 */ /* 0x001fc60003800108 */
[----:B------:R-:W0:Y:S01]  /*2640*/  LDS R28, [R0+0x3ac0] ;  /* 0x003ac000001c7984 */ /* 0x000e220000000800 */
[----:B------:R-:W-:-:S03]  /*2650*/  VIADDMNMX R20, R20, R11, R8, PT ;  /* 0x0000000b14147246 */ /* 0x000fc60003800108 */
[----:B------:R-:W-:Y:S04]  /*2660*/  LDS R19, [R0+0x3b00] ;  /* 0x003b000000137984 */ /* 0x000fe80000000800 */
[----:B------:R-:W0:Y:S04]  /*2670*/  LDS.128 R8, [R2+0x3b0] ;  /* 0x0003b00002087984 */ /* 0x000e280000000c00 */
[----:B------:R-:W0:Y:S01]  /*2680*/  LDS R16, [R0+0x3b40] ;  /* 0x003b400000107984 */ /* 0x000e220000000800 */
[----:B-1----:R-:W-:-:S03]  /*2690*/  VIADDMNMX R3, R3, R4, R20, PT ;  /* 0x0000000403037246 */ /* 0x002fc60003800114 */
[----:B------:R-:W-:Y:S01]  /*26a0*/  LDS R25, [R0+0x3c00] ;  /* 0x003c000000197984 */ /* 0x000fe20000000800 */
[----:B------:R-:W-:-:S03]  /*26b0*/  VIADDMNMX R5, R18, R5, R3, PT ;  /* 0x0000000512057246 */ /* 0x000fc60003800103 */
[----:B------:R-:W-:Y:S01]  /*26c0*/  LDS R20, [R0+0x3bc0] ;  /* 0x003bc00000147984 */ /* 0x000fe20000000800 */
[----:B----4-:R-:W-:-:S03]  /*26d0*/  VIADDMNMX R5, R17, R6, R5, PT ;  /* 0x0000000611057246 */ /* 0x010fc60003800105 */
[----:B------:R-:W1:Y:S01]  /*26e0*/  LDS R3, [R0+0x3b80] ;  /* 0x003b800000037984 */ /* 0x000e620000000800 */
[----:B---3--:R-:W-:-:S03]  /*26f0*/  VIADDMNMX R24, R24, R7, R5, PT ;  /* 0x0000000718187246 */ /* 0x008fc60003800105 */
[----:B------:R-:W-:Y:S01]  /*2700*/  LDS R18, [R0+0x3c40] ;  /* 0x003c400000127984 */ /* 0x000fe20000000800 */
[----:B--2---:R-:W-:-:S03]  /*2710*/  VIADDMNMX R12, R21, R12, R24, PT ;  /* 0x0000000c150c7246 */ /* 0x004fc60003800118 */
[----:B------:R-:W2:Y:S01]  /*2720*/  LDS.128 R4, [R2+0x3c0] ;  /* 0x0003c00002047984 */ /* 0x000ea20000000c00 */
[----:B------:R-:W-:-:S03]  /*2730*/  VIADDMNMX R12, R22, R13, R12, PT ;  /* 0x0000000d160c7246 */ /* 0x000fc6000380010c */
[----:B------:R-:W3:Y:S01]  /*2740*/  LDS R17, [R0+0x3c80] ;  /* 0x003c800000117984 */ /* 0x000ee20000000800 */
[----:B-----5:R-:W-:-:S03]  /*2750*/  VIADDMNMX R12, R23, R14, R12, PT ;  /* 0x0000000e170c7246 */ /* 0x020fc6000380010c */
[----:B------:R-:W4:Y:S01]  /*2760*/  LDS R22, [R0+0x3cc0] ;  /* 0x003cc00000167984 */ /* 0x000f220000000800 */
[----:B0-----:R-:W-:-:S03]  /*2770*/  VIADDMNMX R12, R28, R15, R12, PT ;  /* 0x0000000f1c0c7246 */ /* 0x001fc6000380010c */
[----:B------:R-:W-:Y:S01]  /*2780*/  LDS R21, [R0+0x3e00] ;  /* 0x003e000000157984 */ /* 0x000fe20000000800 */
[----:B------:R-:W-:-:S03]  /*2790*/  VIADDMNMX R8, R19, R8, R12, PT ;  /* 0x0000000813087246 */ /* 0x000fc6000380010c */
[----:B------:R-:W-:Y:S01]  /*27a0*/  LDS R24, [R0+0x3e40] ;  /* 0x003e400000187984 */ /* 0x000fe20000000800 */
[----:B------:R-:W-:-:S03]  /*27b0*/  VIADDMNMX R8, R16, R9, R8, PT ;  /* 0x0000000910087246 */ /* 0x000fc60003800108 */
[----:B------:R-:W-:Y:S04]  /*27c0*/  LDS.128 R12, [R2+0x3d0] ;  /* 0x0003d000020c7984 */ /* 0x000fe80000000c00 */
[----:B------:R-:W0:Y:S04]  /*27d0*/  LDS R19, [R0+0x3d00] ;  /* 0x003d000000137984 */ /* 0x000e280000000800 */
[----:B------:R-:W5:Y:S01]  /*27e0*/  LDS R16, [R0+0x3d40] ;  /* 0x003d400000107984 */ /* 0x000f620000000800 */
[----:B-1----:R-:W-:-:S03]  /*27f0*/  VIADDMNMX R8, R3, R10, R8, PT ;  /* 0x0000000a03087246 */ /* 0x002fc60003800108 */
[----:B------:R-:W-:Y:S01]  /*2800*/  LDS R23, [R0+0x3e80] ;  /* 0x003e800000177984 */ /* 0x000fe20000000800 */
[----:B------:R-:W-:-:S03]  /*2810*/  VIADDMNMX R8, R20, R11, R8, PT ;  /* 0x0000000b14087246 */ /* 0x000fc60003800108 */
[----:B------:R-:W1:Y:S01]  /*2820*/  LDS R3, [R0+0x3d80] ;  /* 0x003d800000037984 */ /* 0x000e620000000800 */
[----:B--2---:R-:W-:-:S03]  /*2830*/  VIADDMNMX R4, R25, R4, R8, PT ;  /* 0x0000000419047246 */ /* 0x004fc60003800108 */
[----:B------:R-:W2:Y:S01]  /*2840*/  LDS R20, [R0+0x3dc0] ;  /* 0x003dc00000147984 */ /* 0x000ea20000000800 */
[----:B------:R-:W-:-:S03]  /*2850*/  VIADDMNMX R4, R18, R5, R4, PT ;  /* 0x0000000512047246 */ /* 0x000fc60003800104 */
[----:B------:R-:W2:Y:S01]  /*2860*/  LDS.128 R8, [R2+0x3e0] ;  /* 0x0003e00002087984 */ /* 0x000ea20000000c00 */
[----:B---3--:R-:W-:-:S03]  /*2870*/  VIADDMNMX R4, R17, R6, R4, PT ;  /* 0x0000000611047246 */ /* 0x008fc60003800104 */
[----:B------:R-:W3:Y:S01]  /*2880*/  LDS R18, [R0+0x3ec0] ;  /* 0x003ec00000127984 */ /* 0x000ee20000000800 */
[----:B----4-:R-:W-:-:S03]  /*2890*/  VIADDMNMX R25, R22, R7, R4, PT ;  /* 0x0000000716197246 */ /* 0x010fc60003800104 */
[----:B------:R-:W-:Y:S04]  /*28a0*/  LDS R17, [R0+0x3f00] ;  /* 0x003f000000117984 */ /* 0x000fe80000000800 */
[----:B------:R-:W4:Y:S04]  /*28b0*/  LDS.128 R4, [R2+0x3f0] ;  /* 0x0003f00002047984 */ /* 0x000f280000000c00 */
[----:B------:R-:W4:Y:S01]  /*28c0*/  LDS R22, [R0+0x3f40] ;  /* 0x003f400000167984 */ /* 0x000f220000000800 */
[----:B0-----:R-:W-:-:S03]  /*28d0*/  VIADDMNMX R12, R19, R12, R25, PT ;  /* 0x0000000c130c7246 */ /* 0x001fc60003800119 */
[----:B------:R-:W0:Y:S01]  /*28e0*/  LDS R19, [R0+0x3f80] ;  /* 0x003f800000137984 */ /* 0x000e220000000800 */
[----:B-----5:R-:W-:-:S03]  /*28f0*/  VIADDMNMX R13, R16, R13, R12, PT ;  /* 0x0000000d100d7246 */ /* 0x020fc6000380010c */
[----:B------:R-:W5:Y:S01]  /*2900*/  LDS R12, [R0+0x3fc0] ;  /* 0x003fc000000c7984 */ /* 0x000f620000000800 */
[----:B-1----:R-:W-:-:S04]  /*2910*/  VIADDMNMX R3, R3, R14, R13, PT ;  /* 0x0000000e03037246 */ /* 0x002fc8000380010d */
[----:B--2---:R-:W-:-:S04]  /*2920*/  VIADDMNMX R3, R20, R15, R3, PT ;  /* 0x0000000f14037246 */ /* 0x004fc80003800103 */
[----:B------:R-:W-:-:S04]  /*2930*/  VIADDMNMX R3, R21, R8, R3, PT ;  /* 0x0000000815037246 */ /* 0x000fc80003800103 */
[----:B------:R-:W-:-:S04]  /*2940*/  VIADDMNMX R3, R24, R9, R3, PT ;  /* 0x0000000918037246 */ /* 0x000fc80003800103 */
[----:B------:R-:W-:-:S04]  /*2950*/  VIADDMNMX R3, R23, R10, R3, PT ;  /* 0x0000000a17037246 */ /* 0x000fc80003800103 */
[----:B---3--:R-:W-:-:S04]  /*2960*/  VIADDMNMX R3, R18, R11, R3, PT ;  /* 0x0000000b12037246 */ /* 0x008fc80003800103 */
[----:B----4-:R-:W-:-:S04]  /*2970*/  VIADDMNMX R3, R17, R4, R3, PT ;  /* 0x0000000411037246 */ /* 0x010fc80003800103 */
[----:B------:R-:W-:-:S04]  /*2980*/  VIADDMNMX R3, R22, R5, R3, PT ;  /* 0x0000000516037246 */ /* 0x000fc80003800103 */
[----:B0-----:R-:W-:-:S04]  /*2990*/  VIADDMNMX R3, R19, R6, R3, PT ;  /* 0x0000000613037246 */ /* 0x001fc80003800103 */
[----:B-----5:R-:W-:-:S05]  /*29a0*/  VIADDMNMX R3, R12, R7, R3, PT ;  /* 0x000000070c037246 */ /* 0x020fca0003800103 */
[----:B------:R-:W-:Y:S01]  /*29b0*/  STG.E desc[UR8][R26.64], R3 ;  /* 0x000000031a007986 */ /* 0x000fe2000c101908 */
[----:B------:R-:W-:Y:S05]  /*29c0*/  EXIT ;  /* 0x000000000000794d */ /* 0x000fea0003800000 */
.L_x_6:
[----:B------:R-:W-:-:S00]  /*29d0*/  BRA `(.L_x_6) ;  /* 0xfffffffc00fc7947 */ /* 0x000fc0000383ffff */
[----:B------:R-:W-:-:S00]  /*29e0*/  NOP ;  /* 0x0000000000007918 */ /* 0x000fc00000000000 */
        /* <DEDUP_REMOVED lines=9> */
.L_x_8:


//--------------------- .text._Z13kernel_singlePiiiiiii --------------------------
	.section	.text._Z13kernel_singlePiiiiiii,"ax",@progbits
	.align	128
        .global         _Z13kernel_singlePiiiiiii
        .type           _Z13kernel_singlePiiiiiii,@function
        .size           _Z13kernel_singlePiiiiiii,(.L_x_9 - _Z13kernel_singlePiiiiiii)
        .other          _Z13kernel_singlePiiiiiii,@"STO_CUDA_ENTRY STV_DEFAULT"
_Z13kernel_singlePiiiiiii:
.text._Z13kernel_singlePiiiiiii:
[----:B------:R-:W-:Y:S01]  /*0000*/  LDC R1, c[0x0][0x37c] ;  /* 0x0000df00ff017b82 */ /* 0x000fe20000000800 */
[----:B------:R-:W0:Y:S01]  /*0010*/  S2R R0, SR_CTAID.X ;  /* 0x0000000000007919 */ /* 0x000e220000002500 */
[----:B------:R-:W0:Y:S01]  /*0020*/  LDCU UR4, c[0x0][0x360] ;  /* 0x00006c00ff0477ac */ /* 0x000e220008000800 */
[----:B------:R-:W0:Y:S01]  /*0030*/  S2R R3, SR_TID.X ;  /* 0x0000000000037919 */ /* 0x000e220000002100 */
[----:B------:R-:W1:Y:S01]  /*0040*/  LDCU UR5, c[0x0][0x364] ;  /* 0x00006c80ff0577ac */ /* 0x000e620008000800 */
[----:B------:R-:W1:Y:S01]  /*0050*/  S2R R2, SR_CTAID.Y ;  /* 0x0000000000027919 */ /* 0x000e620000002600 */
[----:B------:R-:W2:Y:S01]  /*0060*/  LDCU.64 UR6, c[0x0][0x390] ;  /* 0x00007200ff0677ac */ /* 0x000ea20008000a00 */
[----:B------:R-:W1:Y:S01]  /*0070*/  S2R R5, SR_TID.Y ;  /* 0x0000000000057919 */ /* 0x000e620000002200 */
[----:B------:R-:W3:Y:S01]  /*0080*/  LDCU UR8, c[0x0][0x38c] ;  /* 0x00007180ff0877ac */ /* 0x000ee20008000800 */
[----:B------:R-:W4:Y:S01]  /*0090*/  LDCU UR9, c[0x0][0x398] ;  /* 0x00007300ff0977ac */ /* 0x000f220008000800 */
[----:B0-----:R-:W-:-:S05]  /*00a0*/  IMAD R0, R0, UR4, R3 ;  /* 0x0000000400007c24 */ /* 0x001fca000f8e0203 */
[----:B--2---:R-:W-:Y:S01]  /*00b0*/  IADD3 R0, PT, PT, R0, UR6, RZ ;  /* 0x0000000600007c10 */ /* 0x004fe2000fffe0ff */
[----:B-1----:R-:W-:-:S03]  /*00c0*/  IMAD R2, R2, UR5, R5 ;  /* 0x0000000502027c24 */ /* 0x002fc6000f8e0205 */
[----:B----4-:R-:W-:Y:S02]  /*00d0*/  ISETP.GE.AND P0, PT, R0, UR9, PT ;  /* 0x0000000900007c0c */ /* 0x010fe4000bf06270 */
[----:B---3--:R-:W-:-:S04]  /*00e0*/  IADD3 R5, PT, PT, R2, UR8, RZ ;  /* 0x0000000802057c10 */ /* 0x008fc8000fffe0ff */
[----:B------:R-:W-:-:S13]  /*00f0*/  ISETP.GE.OR P0, PT, R5, UR7, P0 ;  /* 0x0000000705007c0c */ /* 0x000fda0008706670 */
[----:B------:R-:W-:Y:S05]  /*0100*/  @P0 EXIT ;  /* 0x000000000000094d */ /* 0x000fea0003800000 */
[----:B------:R-:W0:Y:S01]  /*0110*/  LDC R11, c[0x0][0x39c] ;  /* 0x0000e700ff0b7b82 */ /* 0x000e220000000800 */
[----:B------:R-:W1:Y:S01]  /*0120*/  LDCU UR6, c[0x0][0x388] ;  /* 0x00007100ff0677ac */ /* 0x000e620008000800 */
[----:B------:R-:W2:Y:S06]  /*0130*/  LDCU.64 UR4, c[0x0][0x358] ;  /* 0x00006b00ff0477ac */ /* 0x000eac0008000a00 */
[----:B------:R-:W3:Y:S01]  /*0140*/  LDC.64 R2, c[0x0][0x380] ;  /* 0x0000e000ff027b82 */ /* 0x000ee20000000a00 */
[C---:B-1----:R-:W-:Y:S02]  /*0150*/  IMAD R9, R5.reuse, UR6, R0 ;  /* 0x0000000605097c24 */ /* 0x042fe4000f8e0200 */
[----:B0-----:R-:W-:-:S02]  /*0160*/  IMAD R7, R5, UR6, R11 ;  /* 0x0000000605077c24 */ /* 0x001fc4000f8e020b */
[----:B------:R-:W-:Y:S02]  /*0170*/  IMAD R11, R11, UR6, R0 ;  /* 0x000000060b0b7c24 */ /* 0x000fe4000f8e0200 */
[----:B---3--:R-:W-:-:S04]  /*0180*/  IMAD.WIDE R4, R7, 0x4, R2 ;  /* 0x0000000407047825 */ /* 0x008fc800078e0202 */
[--C-:B------:R-:W-:Y:S02]  /*0190*/  IMAD.WIDE R6, R11, 0x4, R2.reuse ;  /* 0x000000040b067825 */ /* 0x100fe400078e0202 */
[----:B--2---:R-:W2:Y:S02]  /*01a0*/  LDG.E R5, desc[UR4][R4.64] ;  /* 0x0000000404057981 */ /* 0x004ea4000c1e1900 */
[----:B------:R-:W-:Y:S02]  /*01b0*/  IMAD.WIDE R2, R9, 0x4, R2 ;  /* 0x0000000409027825 */ /* 0x000fe400078e0202 */
[----:B------:R-:W2:Y:S04]  /*01c0*/  LDG.E R6, desc[UR4][R6.64] ;  /* 0x0000000406067981 */ /* 0x000ea8000c1e1900 */
[----:B------:R-:W2:Y:S02]  /*01d0*/  LDG.E R0, desc[UR4][R2.64] ;  /* 0x0000000402007981 */ /* 0x000ea4000c1e1900 */
[----:B--2---:R-:W-:-:S05]  /*01e0*/  VIADDMNMX R9, R6, R5, R0, PT ;  /* 0x0000000506097246 */ /* 0x004fca0003800100 */
[----:B------:R-:W-:Y:S01]  /*01f0*/  STG.E desc[UR4][R2.64], R9 ;  /* 0x0000000902007986 */ /* 0x000fe2000c101904 */
[----:B------:R-:W-:Y:S05]  /*0200*/  EXIT ;  /* 0x000000000000794d */ /* 0x000fea0003800000 */
.L_x_7:
        /* <DEDUP_REMOVED lines=15> */
.L_x_9:


//--------------------- .nv.shared._Z15kernel_multiplePiiiiiiii --------------------------
	.section	.nv.shared._Z15kernel_multiplePiiiiiiii,"aw",@nobits
	.sectionflags	@""
	.align	4
.nv.shared._Z15kernel_multiplePiiiiiiii:
	.zero		50176


//--------------------- .nv.shared.reserved.0     --------------------------
	.section	.nv.shared.reserved.0,"aw",@nobits
	.weak		__nv_reservedSMEM_offset_0_alias
	.size		__nv_reservedSMEM_offset_0_alias, 0, 64
	.other		__nv_reservedSMEM_offset_0_alias,@"STO_CUDA_RESERVED_SHARED STV_DEFAULT"
__nv_reservedSMEM_offset_0_alias:
	.zero		0
	.zero		64


//--------------------- .nv.constant0._Z15kernel_multiplePiiiiiiii --------------------------
	.section	.nv.constant0._Z15kernel_multiplePiiiiiiii,"a",@progbits
	.sectionflags	@""
	.align	4
.nv.constant0._Z15kernel_multiplePiiiiiiii:
	.zero		932


//--------------------- .nv.constant0._Z13kernel_singlePiiiiiii --------------------------
	.section	.nv.constant0._Z13kernel_singlePiiiiiii,"a",@progbits
	.sectionflags	@""
	.align	4
.nv.constant0._Z13kernel_singlePiiiiiii:
	.zero		928


//--------------------- SYMBOLS --------------------------

	.type		.nv.reservedSmem.offset0,@object
	.size		.nv.reservedSmem.offset0,0x4
	.type		.nv.reservedSmem.cap,@object
	.size		.nv.reservedSmem.cap,0x4
